	.headerflags	@"EF_CUDA_TEXMODE_UNIFIED EF_CUDA_64BIT_ADDRESS EF_CUDA_SM86 EF_CUDA_VIRTUAL_SM(EF_CUDA_SM86)"
	.elftype	@"ET_EXEC"


//--------------------- .nv.info                  --------------------------
	.section	.nv.info,"",@"SHT_CUDA_INFO"
	.align	4


	//----- nvinfo : EIATTR_REGCOUNT
	.align		4
        /*0000*/ 	.byte	0x04, 0x2f
        /*0002*/ 	.short	(.L_1 - .L_0)
	.align		4
.L_0:
        /*0004*/ 	.word	index@(triton_mm)
        /*0008*/ 	.word	0x0000007d


	//----- nvinfo : EIATTR_MIN_STACK_SIZE
	.align		4
.L_1:
        /*000c*/ 	.byte	0x04, 0x12
        /*000e*/ 	.short	(.L_3 - .L_2)
	.align		4
.L_2:
        /*0010*/ 	.word	index@(triton_mm)
        /*0014*/ 	.word	0x00000000


	//----- nvinfo : EIATTR_FRAME_SIZE
	.align		4
.L_3:
        /*0018*/ 	.byte	0x04, 0x11
        /*001a*/ 	.short	(.L_5 - .L_4)
	.align		4
.L_4:
        /*001c*/ 	.word	index@(triton_mm)
        /*0020*/ 	.word	0x00000000


	//----- nvinfo : EIATTR_MIN_STACK_SIZE
	.align		4
.L_5:
        /*0024*/ 	.byte	0x04, 0x12
        /*0026*/ 	.short	(.L_7 - .L_6)
	.align		4
.L_6:
        /*0028*/ 	.word	index@(triton_mm)
        /*002c*/ 	.word	0x00000000
.L_7:


//--------------------- .nv.info.triton_mm        --------------------------
	.section	.nv.info.triton_mm,"",@"SHT_CUDA_INFO"
	.sectionflags	@""
	.align	4


	//----- nvinfo : EIATTR_CUDA_API_VERSION
	.align		4
        /*0000*/ 	.byte	0x04, 0x37
        /*0002*/ 	.short	(.L_9 - .L_8)
.L_8:
        /*0004*/ 	.word	0x0000007c


	//----- nvinfo : EIATTR_SW2861232_WAR
	.align		4
.L_9:
        /*0008*/ 	.byte	0x01, 0x35
	.zero		2


	//----- nvinfo : EIATTR_PARAM_CBANK
	.align		4
        /*000c*/ 	.byte	0x04, 0x0a
        /*000e*/ 	.short	(.L_11 - .L_10)
	.align		4
.L_10:
        /*0010*/ 	.word	index@(.nv.constant0.triton_mm)
        /*0014*/ 	.short	0x0160
        /*0016*/ 	.short	0x0020


	//----- nvinfo : EIATTR_CBANK_PARAM_SIZE
	.align		4
.L_11:
        /*0018*/ 	.byte	0x03, 0x19
        /*001a*/ 	.short	0x0020


	//----- nvinfo : EIATTR_KPARAM_INFO
	.align		4
        /*001c*/ 	.byte	0x04, 0x17
        /*001e*/ 	.short	(.L_13 - .L_12)
.L_12:
        /*0020*/ 	.word	0x00000000
        /*0024*/ 	.short	0x0003
        /*0026*/ 	.short	0x0018
        /*0028*/ 	.byte	0x00, 0xf4, 0x21, 0x00


	//----- nvinfo : EIATTR_KPARAM_INFO
	.align		4
.L_13:
        /*002c*/ 	.byte	0x04, 0x17
        /*002e*/ 	.short	(.L_15 - .L_14)
.L_14:
        /*0030*/ 	.word	0x00000000
        /*0034*/ 	.short	0x0002
        /*0036*/ 	.short	0x0010
        /*0038*/ 	.byte	0x00, 0xf4, 0x21, 0x00


	//----- nvinfo : EIATTR_KPARAM_INFO
	.align		4
.L_15:
        /*003c*/ 	.byte	0x04, 0x17
        /*003e*/ 	.short	(.L_17 - .L_16)
.L_16:
        /*0040*/ 	.word	0x00000000
        /*0044*/ 	.short	0x0001
        /*0046*/ 	.short	0x0008
        /*0048*/ 	.byte	0x00, 0xf4, 0x21, 0x00


	//----- nvinfo : EIATTR_KPARAM_INFO
	.align		4
.L_17:
        /*004c*/ 	.byte	0x04, 0x17
        /*004e*/ 	.short	(.L_19 - .L_18)
.L_18:
        /*0050*/ 	.word	0x00000000
        /*0054*/ 	.short	0x0000
        /*0056*/ 	.short	0x0000
        /*0058*/ 	.byte	0x00, 0xf4, 0x21, 0x00


	//----- nvinfo : EIATTR_MAXREG_COUNT
	.align		4
.L_19:
        /*005c*/ 	.byte	0x03, 0x1b
        /*005e*/ 	.short	0x00ff


	//----- nvinfo : EIATTR_EXIT_INSTR_OFFSETS
	.align		4
        /*0060*/ 	.byte	0x04, 0x1c
        /*0062*/ 	.short	(.L_21 - .L_20)


	//   ....[0]....
.L_20:
        /*0064*/ 	.word	0x00006ea0


	//   ....[1]....
        /*0068*/ 	.word	0x00006ef0


	//----- nvinfo : EIATTR_REQNTID
	.align		4
.L_21:
        /*006c*/ 	.byte	0x04, 0x10
        /*006e*/ 	.short	(.L_23 - .L_22)
.L_22:
        /*0070*/ 	.word	0x00000080
        /*0074*/ 	.word	0x00000001
        /*0078*/ 	.word	0x00000001
.L_23:


//--------------------- .nv.callgraph             --------------------------
	.section	.nv.callgraph,"",@"SHT_CUDA_CALLGRAPH"
	.align	4
	.sectionentsize	8
	.align		4
        /*0000*/ 	.word	0x00000000
	.align		4
        /*0004*/ 	.word	0xffffffff
	.align		4
        /*0008*/ 	.word	0x00000000
	.align		4
        /*000c*/ 	.word	0xfffffffe
	.align		4
        /*0010*/ 	.word	0x00000000
	.align		4
        /*0014*/ 	.word	0xfffffffd
	.align		4
        /*0018*/ 	.word	0x00000000
	.align		4
        /*001c*/ 	.word	0xfffffffc


//--------------------- .nv.rel.action            --------------------------
	.section	.nv.rel.action,"",@"SHT_CUDA_RELOCINFO"
	.align	8
	.sectionentsize	8
        /*0000*/ 	.byte	0x73, 0x00, 0x00, 0x00, 0x00, 0x00, 0x00, 0x00, 0x00, 0x00, 0x00, 0x11, 0x25, 0x00, 0x05, 0x36


//--------------------- .nv.constant0.triton_mm   --------------------------
	.section	.nv.constant0.triton_mm,"a",@progbits
	.sectionflags	@""
	.align	4
.nv.constant0.triton_mm:
	.zero		384


//--------------------- .text.triton_mm           --------------------------
	.section	.text.triton_mm,"ax",@progbits
	.sectionflags	@"SHF_BARRIERS=1"
	.sectioninfo	@"SHI_REGISTERS=125"
	.align	128
        .global         triton_mm
        .type           triton_mm,@function
        .size           triton_mm,(.L_x_1 - triton_mm)
        .other          triton_mm,@"STO_CUDA_ENTRY STV_DEFAULT"
triton_mm:
.text.triton_mm:
[----:B------:R-:W-:Y:S02]  /*0000*/  IMAD.MOV.U32 R1, RZ, RZ, c[0x0][0x28] ;  /* 0x00000a00ff017624 */ /* 0x000fe400078e00ff */
[----:B------:R-:W1:Y:S01]  /*0010*/  S2R R9, SR_CTAID.X ;  /* 0x0000000000097919 */ /* 0x000e620000002500 */
[----:B------:R-:W-:Y:S01]  /*0020*/  IMAD.MOV.U32 R5, RZ, RZ, -0x8 ;  /* 0xfffffff8ff057424 */ /* 0x000fe200078e00ff */
[----:B------:R-:W-:Y:S01]  /*0030*/  ULDC.64 UR4, c[0x0][0x118] ;  /* 0x0000460000047ab9 */ /* 0x000fe20000000a00 */
[----:B------:R-:W-:Y:S02]  /*0040*/  IMAD.MOV.U32 R21, RZ, RZ, 0x2 ;  /* 0x00000002ff157424 */ /* 0x000fe400078e00ff */
[----:B-1----:R-:W-:-:S05]  /*0050*/  IMAD.HI R0, R9, 0x2aaaaaab, RZ ;  /* 0x2aaaaaab09007827 */ /* 0x002fca00078e02ff */
[----:B------:R-:W-:-:S04]  /*0060*/  SHF.R.U32.HI R3, RZ, 0x1f, R0 ;  /* 0x0000001fff037819 */ /* 0x000fc80000011600 */
[----:B------:R-:W-:-:S05]  /*0070*/  LEA.HI.SX32 R0, R0, R3, 0x1d ;  /* 0x0000000300007211 */ /* 0x000fca00078feaff */
[C---:B------:R-:W-:Y:S02]  /*0080*/  IMAD R2, R0.reuse, R5, 0x2 ;  /* 0x0000000200027424 */ /* 0x040fe400078e0205 */
[----:B------:R-:W-:-:S03]  /*0090*/  IMAD R7, R0, -0x30, R9 ;  /* 0xffffffd000077824 */ /* 0x000fc600078e0209 */
[----:B------:R-:W-:Y:S02]  /*00a0*/  IMNMX R4, R2, 0x8, PT ;  /* 0x0000000802047817 */ /* 0x000fe40003800200 */
[----:B------:R-:W-:Y:S02]  /*00b0*/  IABS R8, R7 ;  /* 0x0000000700087213 */ /* 0x000fe40000000000 */
[-C--:B------:R-:W-:Y:S02]  /*00c0*/  IABS R6, R4.reuse ;  /* 0x0000000400067213 */ /* 0x080fe40000000000 */
[-C--:B------:R-:W-:Y:S02]  /*00d0*/  IABS R10, R4.reuse ;  /* 0x00000004000a7213 */ /* 0x080fe40000000000 */
[----:B------:R-:W1:Y:S01]  /*00e0*/  I2F.RP R5, R6 ;  /* 0x0000000600057306 */ /* 0x000e620000209400 */
[----:B------:R-:W-:-:S04]  /*00f0*/  LOP3.LUT R7, R7, R4, RZ, 0x3c, !PT ;  /* 0x0000000407077212 */ /* 0x000fc800078e3cff */
[----:B------:R-:W-:-:S03]  /*0100*/  ISETP.GE.AND P3, PT, R7, RZ, PT ;  /* 0x000000ff0700720c */ /* 0x000fc60003f66270 */
[----:B-1----:R-:W1:Y:S02]  /*0110*/  MUFU.RCP R5, R5 ;  /* 0x0000000500057308 */ /* 0x002e640000001000 */
[----:B-1----:R-:W-:-:S06]  /*0120*/  IADD3 R2, R5, 0xffffffe, RZ ;  /* 0x0ffffffe05027810 */ /* 0x002fcc0007ffe0ff */
[----:B------:R1:W2:Y:S02]  /*0130*/  F2I.FTZ.U32.TRUNC.NTZ R3, R2 ;  /* 0x0000000200037305 */ /* 0x0002a4000021f000 */
[----:B-1----:R-:W-:Y:S02]  /*0140*/  IMAD.MOV.U32 R2, RZ, RZ, RZ ;  /* 0x000000ffff027224 */ /* 0x002fe400078e00ff */
[----:B--2---:R-:W-:-:S04]  /*0150*/  IMAD.MOV R11, RZ, RZ, -R3 ;  /* 0x000000ffff0b7224 */ /* 0x004fc800078e0a03 */
[----:B------:R-:W-:-:S04]  /*0160*/  IMAD R11, R11, R6, RZ ;  /* 0x000000060b0b7224 */ /* 0x000fc800078e02ff */
[----:B------:R-:W-:-:S04]  /*0170*/  IMAD.HI.U32 R3, R3, R11, R2 ;  /* 0x0000000b03037227 */ /* 0x000fc800078e0002 */
[----:B------:R-:W-:Y:S01]  /*0180*/  IMAD.MOV R11, RZ, RZ, -R10 ;  /* 0x000000ffff0b7224 */ /* 0x000fe200078e0a0a */
[----:B------:R-:W-:Y:S01]  /*0190*/  IABS R10, R9 ;  /* 0x00000009000a7213 */ /* 0x000fe20000000000 */
[----:B------:R-:W-:-:S04]  /*01a0*/  IMAD.HI.U32 R2, R3, R8, RZ ;  /* 0x0000000803027227 */ /* 0x000fc800078e00ff */
[----:B------:R-:W-:Y:S02]  /*01b0*/  IMAD R5, R2, R11, R8 ;  /* 0x0000000b02057224 */ /* 0x000fe400078e0208 */
[----:B------:R-:W-:-:S03]  /*01c0*/  IMAD.MOV.U32 R8, RZ, RZ, R10 ;  /* 0x000000ffff087224 */ /* 0x000fc600078e000a */
[----:B------:R-:W-:Y:S01]  /*01d0*/  ISETP.GT.U32.AND P2, PT, R6, R5, PT ;  /* 0x000000050600720c */ /* 0x000fe20003f44070 */
[----:B------:R-:W-:-:S04]  /*01e0*/  IMAD.HI.U32 R3, R3, R8, RZ ;  /* 0x0000000803037227 */ /* 0x000fc800078e00ff */
[----:B------:R-:W-:Y:S02]  /*01f0*/  IMAD R3, R3, R11, R8 ;  /* 0x0000000b03037224 */ /* 0x000fe400078e0208 */
[----:B------:R-:W1:Y:S03]  /*0200*/  S2R R8, SR_TID.X ;  /* 0x0000000000087919 */ /* 0x000e660000002100 */
[----:B------:R-:W-:-:S03]  /*0210*/  ISETP.GT.U32.AND P1, PT, R6, R3, PT ;  /* 0x000000030600720c */ /* 0x000fc60003f24070 */
[----:B------:R-:W-:Y:S01]  /*0220*/  @!P2 IMAD.IADD R5, R5, 0x1, -R6 ;  /* 0x000000010505a824 */ /* 0x000fe200078e0a06 */
[----:B------:R-:W-:Y:S02]  /*0230*/  @!P2 IADD3 R2, R2, 0x1, RZ ;  /* 0x000000010202a810 */ /* 0x000fe40007ffe0ff */
[----:B------:R-:W-:Y:S02]  /*0240*/  ISETP.GE.AND P2, PT, R9, RZ, PT ;  /* 0x000000ff0900720c */ /* 0x000fe40003f46270 */
[----:B------:R-:W-:-:S05]  /*0250*/  ISETP.GE.U32.AND P0, PT, R5, R6, PT ;  /* 0x000000060500720c */ /* 0x000fca0003f06070 */
[----:B------:R-:W-:-:S05]  /*0260*/  @!P1 IMAD.IADD R3, R3, 0x1, -R6 ;  /* 0x0000000103039824 */ /* 0x000fca00078e0a06 */
[----:B------:R-:W-:-:S03]  /*0270*/  ISETP.GT.U32.AND P1, PT, R6, R3, PT ;  /* 0x000000030600720c */ /* 0x000fc60003f24070 */
[----:B------:R-:W-:Y:S01]  /*0280*/  @P0 IADD3 R2, R2, 0x1, RZ ;  /* 0x0000000102020810 */ /* 0x000fe20007ffe0ff */
[----:B-1----:R-:W-:Y:S01]  /*0290*/  IMAD.SHL.U32 R120, R8, 0x8, RZ ;  /* 0x0000000808787824 */ /* 0x002fe200078e00ff */
[----:B------:R-:W-:Y:S01]  /*02a0*/  ISETP.NE.AND P0, PT, R4, RZ, PT ;  /* 0x000000ff0400720c */ /* 0x000fe20003f05270 */
[C---:B------:R-:W-:Y:S01]  /*02b0*/  IMAD.SHL.U32 R119, R8.reuse, 0x20, RZ ;  /* 0x0000002008777824 */ /* 0x040fe200078e00ff */
[----:B------:R-:W-:Y:S01]  /*02c0*/  LOP3.LUT R4, RZ, R4, RZ, 0x33, !PT ;  /* 0x00000004ff047212 */ /* 0x000fe200078e33ff */
[----:B------:R-:W-:Y:S01]  /*02d0*/  @!P3 IMAD.MOV R2, RZ, RZ, -R2 ;  /* 0x000000ffff02b224 */ /* 0x000fe200078e0a02 */
[--C-:B------:R-:W-:Y:S01]  /*02e0*/  SHF.R.U32.HI R5, RZ, 0x2, R8.reuse ;  /* 0x00000002ff057819 */ /* 0x100fe20000011608 */
[----:B------:R-:W-:Y:S01]  /*02f0*/  IMAD.SHL.U32 R26, R8, 0x20, RZ ;  /* 0x00000020081a7824 */ /* 0x000fe200078e00ff */
[----:B------:R-:W-:Y:S02]  /*0300*/  LOP3.LUT R7, R120, 0x18, R8, 0x48, !PT ;  /* 0x0000001878077812 */ /* 0x000fe400078e4808 */
[----:B------:R-:W-:Y:S01]  /*0310*/  @!P1 IMAD.IADD R3, R3, 0x1, -R6 ;  /* 0x0000000103039824 */ /* 0x000fe200078e0a06 */
[----:B------:R-:W-:-:S02]  /*0320*/  SEL R117, R4, R2, !P0 ;  /* 0x0000000204757207 */ /* 0x000fc40004000000 */
[----:B------:R-:W-:Y:S01]  /*0330*/  SGXT.U32 R2, R5, 0x5 ;  /* 0x000000050502781a */ /* 0x000fe20000000000 */
[----:B------:R-:W-:Y:S01]  /*0340*/  @!P2 IMAD.MOV R3, RZ, RZ, -R3 ;  /* 0x000000ffff03a224 */ /* 0x000fe200078e0a03 */
[----:B------:R-:W-:Y:S01]  /*0350*/  SHF.R.U32.HI R121, RZ, 0x2, R8 ;  /* 0x00000002ff797819 */ /* 0x000fe20000011608 */
[----:B------:R-:W-:Y:S01]  /*0360*/  IMAD.SHL.U32 R117, R117, 0x80, RZ ;  /* 0x0000008075757824 */ /* 0x000fe200078e00ff */
[----:B------:R-:W-:Y:S01]  /*0370*/  LOP3.LUT R122, R8, 0x10, RZ, 0xc0, !PT ;  /* 0x00000010087a7812 */ /* 0x000fe200078ec0ff */
[----:B------:R-:W-:Y:S01]  /*0380*/  IMAD R13, R2, 0x20, R7 ;  /* 0x00000020020d7824 */ /* 0x000fe200078e0207 */
[----:B------:R-:W-:Y:S02]  /*0390*/  SEL R3, R4, R3, !P0 ;  /* 0x0000000304037207 */ /* 0x000fe40004000000 */
[C---:B------:R-:W-:Y:S02]  /*03a0*/  LOP3.LUT R5, R117.reuse, R2, RZ, 0xfc, !PT ;  /* 0x0000000275057212 */ /* 0x040fe400078efcff */
[C-C-:B------:R-:W-:Y:S01]  /*03b0*/  LOP3.LUT R9, R117.reuse, 0x20, R2.reuse, 0xfe, !PT ;  /* 0x0000002075097812 */ /* 0x140fe200078efe02 */
[----:B------:R-:W-:Y:S01]  /*03c0*/  IMAD R118, R0, 0x8, R3 ;  /* 0x0000000800767824 */ /* 0x000fe200078e0203 */
[--C-:B------:R-:W-:Y:S01]  /*03d0*/  LOP3.LUT R10, R117, 0x40, R2.reuse, 0xfe, !PT ;  /* 0x00000040750a7812 */ /* 0x100fe200078efe02 */
[----:B------:R-:W-:Y:S01]  /*03e0*/  IMAD.HI R4, R5, 0x2aaaaaab, RZ ;  /* 0x2aaaaaab05047827 */ /* 0x000fe200078e02ff */
[----:B------:R-:W-:-:S02]  /*03f0*/  LOP3.LUT R12, R117, 0x60, R2, 0xfe, !PT ;  /* 0x00000060750c7812 */ /* 0x000fc400078efe02 */
[----:B------:R-:W-:Y:S01]  /*0400*/  PRMT R14, R9, 0x9910, RZ ;  /* 0x00009910090e7816 */ /* 0x000fe200000000ff */
[----:B------:R-:W-:Y:S01]  /*0410*/  IMAD.SHL.U32 R118, R118, 0x40, RZ ;  /* 0x0000004076767824 */ /* 0x000fe200078e00ff */
[----:B------:R-:W-:Y:S02]  /*0420*/  SHF.R.U32.HI R3, RZ, 0x1f, R4 ;  /* 0x0000001fff037819 */ /* 0x000fe40000011604 */
[----:B------:R-:W-:Y:S01]  /*0430*/  PRMT R16, R12, 0x9910, RZ ;  /* 0x000099100c107816 */ /* 0x000fe200000000ff */
[----:B------:R-:W-:Y:S01]  /*0440*/  IMAD R14, R14, 0x2aab, RZ ;  /* 0x00002aab0e0e7824 */ /* 0x000fe200078e02ff */
[----:B------:R-:W-:Y:S02]  /*0450*/  LOP3.LUT R0, R118, R2, RZ, 0xfc, !PT ;  /* 0x0000000276007212 */ /* 0x000fe400078efcff */
[----:B------:R-:W-:Y:S01]  /*0460*/  LEA.HI R6, R4, R3, RZ, 0x19 ;  /* 0x0000000304067211 */ /* 0x000fe200078fc8ff */
[----:B------:R-:W-:Y:S01]  /*0470*/  IMAD R16, R16, 0x2aab, RZ ;  /* 0x00002aab10107824 */ /* 0x000fe200078e02ff */
[----:B------:R-:W-:Y:S01]  /*0480*/  LOP3.LUT R3, R118, 0x20, R2, 0xfe, !PT ;  /* 0x0000002076037812 */ /* 0x000fe200078efe02 */
[----:B------:R-:W-:Y:S01]  /*0490*/  IMAD.HI R2, R0, 0x3531dec1, RZ ;  /* 0x3531dec100027827 */ /* 0x000fe200078e02ff */
[----:B------:R-:W-:-:S02]  /*04a0*/  PRMT R15, R10, 0x9910, RZ ;  /* 0x000099100a0f7816 */ /* 0x000fc400000000ff */
[----:B------:R-:W-:Y:S01]  /*04b0*/  LOP3.LUT R121, R121, 0x18, RZ, 0xc0, !PT ;  /* 0x0000001879797812 */ /* 0x000fe200078ec0ff */
[----:B------:R-:W-:Y:S01]  /*04c0*/  IMAD.HI R4, R3, 0x3531dec1, RZ ;  /* 0x3531dec103047827 */ /* 0x000fe200078e02ff */
[----:B------:R-:W-:Y:S02]  /*04d0*/  SHF.R.U32.HI R7, RZ, 0x1f, R2 ;  /* 0x0000001fff077819 */ /* 0x000fe40000011602 */
[----:B------:R-:W-:Y:S01]  /*04e0*/  LOP3.LUT R26, R26, 0x1e0, RZ, 0xe2, !PT ;  /* 0x000001e01a1a7812 */ /* 0x000fe200078ee2ff */
[----:B------:R-:W-:Y:S01]  /*04f0*/  IMAD R15, R15, 0x2aab, RZ ;  /* 0x00002aab0f0f7824 */ /* 0x000fe200078e02ff */
[----:B------:R-:W-:Y:S01]  /*0500*/  SHF.R.U32.HI R11, RZ, 0x1f, R4 ;  /* 0x0000001fff0b7819 */ /* 0x000fe20000011604 */
[----:B------:R-:W-:Y:S01]  /*0510*/  IMAD R51, R6, -0x300, R5 ;  /* 0xfffffd0006337824 */ /* 0x000fe200078e0205 */
[----:B------:R-:W-:Y:S02]  /*0520*/  LEA.HI R7, R2, R7, RZ, 0x1c ;  /* 0x0000000702077211 */ /* 0x000fe400078fe0ff */
[----:B------:R-:W-:Y:S01]  /*0530*/  SHF.R.S32.HI R2, RZ, 0x10, R14 ;  /* 0x00000010ff027819 */ /* 0x000fe2000001140e */
[----:B------:R-:W-:Y:S01]  /*0540*/  IMAD R51, R51, 0x300, RZ ;  /* 0x0000030033337824 */ /* 0x000fe200078e02ff */
[----:B------:R-:W-:Y:S01]  /*0550*/  LEA.HI R4, R4, R11, RZ, 0x1c ;  /* 0x0000000b04047211 */ /* 0x000fe200078fe0ff */
[----:B------:R-:W-:Y:S01]  /*0560*/  IMAD R7, R7, -0x4d, R0 ;  /* 0xffffffb307077824 */ /* 0x000fe200078e0200 */
[----:B------:R-:W-:-:S02]  /*0570*/  LOP3.LUT R11, R2, 0xffff, RZ, 0xc0, !PT ;  /* 0x0000ffff020b7812 */ /* 0x000fc400078ec0ff */
[----:B------:R-:W-:Y:S01]  /*0580*/  SHF.R.S32.HI R5, RZ, 0x10, R16 ;  /* 0x00000010ff057819 */ /* 0x000fe20000011410 */
[----:B------:R-:W-:Y:S01]  /*0590*/  IMAD R49, R4, -0x4d, R3 ;  /* 0xffffffb304317824 */ /* 0x000fe200078e0203 */
[----:B------:R-:W-:Y:S01]  /*05a0*/  SHF.R.S32.HI R2, RZ, 0x10, R15 ;  /* 0x00000010ff027819 */ /* 0x000fe2000001140f */
[----:B------:R-:W-:Y:S01]  /*05b0*/  IMAD R25, R7, 0x300, RZ ;  /* 0x0000030007197824 */ /* 0x000fe200078e02ff */
[----:B------:R-:W-:Y:S01]  /*05c0*/  SHF.R.U32.HI R0, RZ, 0xf, R11 ;  /* 0x0000000fff007819 */ /* 0x000fe2000001160b */
[----:B------:R-:W-:Y:S01]  /*05d0*/  IMAD R49, R49, 0x300, RZ ;  /* 0x0000030031317824 */ /* 0x000fe200078e02ff */
[----:B------:R-:W-:Y:S02]  /*05e0*/  LOP3.LUT R15, R5, 0xffff, RZ, 0xc0, !PT ;  /* 0x0000ffff050f7812 */ /* 0x000fe400078ec0ff */
[----:B------:R-:W-:Y:S02]  /*05f0*/  LOP3.LUT R3, R2, 0xffff, RZ, 0xc0, !PT ;  /* 0x0000ffff02037812 */ /* 0x000fe400078ec0ff */
[----:B------:R-:W-:-:S02]  /*0600*/  LEA.HI R0, R11, R0, RZ, 0x19 ;  /* 0x000000000b007211 */ /* 0x000fc400078fc8ff */
[----:B------:R-:W-:Y:S02]  /*0610*/  SHF.R.U32.HI R4, RZ, 0xf, R15 ;  /* 0x0000000fff047819 */ /* 0x000fe4000001160f */
[----:B------:R-:W-:Y:S02]  /*0620*/  SHF.R.U32.HI R2, RZ, 0xf, R3 ;  /* 0x0000000fff027819 */ /* 0x000fe40000011603 */
[----:B------:R-:W-:Y:S02]  /*0630*/  LOP3.LUT R5, R25, 0x18, R120, 0xf8, !PT ;  /* 0x0000001819057812 */ /* 0x000fe400078ef878 */
[----:B------:R-:W-:Y:S02]  /*0640*/  PRMT R0, R0, 0x9910, RZ ;  /* 0x0000991000007816 */ /* 0x000fe400000000ff */
[----:B------:R-:W-:Y:S01]  /*0650*/  LEA.HI R11, R15, R4, RZ, 0x19 ;  /* 0x000000040f0b7211 */ /* 0x000fe200078fc8ff */
[----:B------:R-:W-:Y:S01]  /*0660*/  IMAD.WIDE R6, R5, R21, c[0x0][0x160] ;  /* 0x0000580005067625 */ /* 0x000fe200078e0215 */
[----:B------:R-:W-:-:S02]  /*0670*/  LEA.HI R3, R3, R2, RZ, 0x19 ;  /* 0x0000000203037211 */ /* 0x000fc400078fc8ff */
[----:B------:R-:W-:Y:S01]  /*0680*/  SHF.R.S32.HI R14, RZ, 0x1f, R25 ;  /* 0x0000001fff0e7819 */ /* 0x000fe20000011419 */
[----:B------:R-:W-:Y:S01]  /*0690*/  IMAD R0, R0, 0x300, RZ ;  /* 0x0000030000007824 */ /* 0x000fe200078e02ff */
[----:B------:R-:W-:Y:S01]  /*06a0*/  LEA R4, P0, R5, c[0x0][0x160], 0x1 ;  /* 0x0000580005047a11 */ /* 0x000fe200078008ff */
[----:B------:R-:W-:Y:S01]  /*06b0*/  IMAD.SHL.U32 R2, R13, 0x2, RZ ;  /* 0x000000020d027824 */ /* 0x000fe200078e00ff */
[----:B------:R-:W-:Y:S01]  /*06c0*/  PRMT R3, R3, 0x9910, RZ ;  /* 0x0000991003037816 */ /* 0x000fe200000000ff */
[----:B------:R-:W-:Y:S01]  /*06d0*/  IMAD.MOV R13, RZ, RZ, -R0 ;  /* 0x000000ffff0d7224 */ /* 0x000fe200078e0a00 */
[----:B------:R-:W-:Y:S02]  /*06e0*/  LEA.HI.X R5, R5, c[0x0][0x164], R14, 0x1, P0 ;  /* 0x0000590005057a11 */ /* 0x000fe400000f0c0e */
[----:B------:R-:W-:Y:S01]  /*06f0*/  PRMT R14, R11, 0x9910, RZ ;  /* 0x000099100b0e7816 */ /* 0x000fe200000000ff */
[----:B------:R-:W-:Y:S01]  /*0700*/  IMAD.MOV.U32 R0, RZ, RZ, R3 ;  /* 0x000000ffff007224 */ /* 0x000fe200078e0003 */
[----:B------:R-:W-:Y:S01]  /*0710*/  LOP3.LUT R11, R49, 0x18, R120, 0xf8, !PT ;  /* 0x00000018310b7812 */ /* 0x000fe200078ef878 */
[----:B------:R1:W-:Y:S01]  /*0720*/  LDGSTS.E.BYPASS.128 [R2+0x4000], [R6.64] ;  /* 0x0400000006027fae */ /* 0x0003e2000b901c44 */
[----:B------:R-:W-:Y:S01]  /*0730*/  IADD3 R55, R26, 0x400, RZ ;  /* 0x000004001a377810 */ /* 0x000fe20007ffe0ff */
[----:B------:R-:W-:Y:S01]  /*0740*/  IMAD.MOV.U32 R3, RZ, RZ, R14 ;  /* 0x000000ffff037224 */ /* 0x000fe200078e000e */
[----:B------:R-:W-:Y:S01]  /*0750*/  SHF.R.S32.HI R14, RZ, 0x1f, R49 ;  /* 0x0000001fff0e7819 */ /* 0x000fe20000011431 */
[----:B------:R-:W-:Y:S01]  /*0760*/  IMAD R0, R0, 0x300, RZ ;  /* 0x0000030000007824 */ /* 0x000fe200078e02ff */
[----:B------:R-:W-:Y:S01]  /*0770*/  LEA R16, P0, R11, c[0x0][0x160], 0x1 ;  /* 0x000058000b107a11 */ /* 0x000fe200078008ff */
[----:B------:R-:W-:Y:S01]  /*0780*/  IMAD R3, R3, 0x300, RZ ;  /* 0x0000030003037824 */ /* 0x000fe200078e02ff */
[----:B------:R-:W-:Y:S01]  /*0790*/  LOP3.LUT R53, R119, 0x1e0, RZ, 0xc0, !PT ;  /* 0x000001e077357812 */ /* 0x000fe200078ec0ff */
[----:B------:R-:W-:Y:S01]  /*07a0*/  IMAD.MOV R0, RZ, RZ, -R0 ;  /* 0x000000ffff007224 */ /* 0x000fe200078e0a00 */
[----:B------:R-:W-:-:S02]  /*07b0*/  LEA.HI.X R17, R11, c[0x0][0x164], R14, 0x1, P0 ;  /* 0x000059000b117a11 */ /* 0x000fc400000f0c0e */
[----:B------:R-:W-:Y:S02]  /*07c0*/  LOP3.LUT R117, R117, 0x78, R120, 0xf8, !PT ;  /* 0x0000007875757812 */ /* 0x000fe400078ef878 */
[----:B-1----:R-:W-:-:S05]  /*07d0*/  PRMT R6, R13, 0x7710, RZ ;  /* 0x000077100d067816 */ /* 0x002fca00000000ff */
[----:B------:R-:W-:Y:S02]  /*07e0*/  IMAD.IADD R9, R9, 0x1, R6 ;  /* 0x0000000109097824 */ /* 0x000fe400078e0206 */
[----:B------:R-:W-:-:S03]  /*07f0*/  IMAD.WIDE R6, R11, R21, c[0x0][0x160] ;  /* 0x000058000b067625 */ /* 0x000fc600078e0215 */
[----:B------:R-:W-:Y:S01]  /*0800*/  PRMT R13, R9, 0x9910, RZ ;  /* 0x00009910090d7816 */ /* 0x000fe200000000ff */
[----:B------:R-:W-:Y:S01]  /*0810*/  IMAD.MOV R11, RZ, RZ, -R3 ;  /* 0x000000ffff0b7224 */ /* 0x000fe200078e0a03 */
[----:B------:R-:W-:Y:S01]  /*0820*/  PRMT R3, R0, 0x7710, RZ ;  /* 0x0000771000037816 */ /* 0x000fe200000000ff */
[----:B------:R1:W-:Y:S01]  /*0830*/  LDGSTS.E.BYPASS.128 [R2+0x4800], [R6.64] ;  /* 0x0480000006027fae */ /* 0x0003e2000b901c44 */
[--C-:B------:R-:W-:Y:S02]  /*0840*/  LOP3.LUT R0, R51, 0x18, R120.reuse, 0xf8, !PT ;  /* 0x0000001833007812 */ /* 0x100fe400078ef878 */
[----:B------:R-:W-:Y:S01]  /*0850*/  PRMT R9, R11, 0x7710, RZ ;  /* 0x000077100b097816 */ /* 0x000fe200000000ff */
[----:B------:R-:W-:Y:S01]  /*0860*/  IMAD.IADD R10, R10, 0x1, R3 ;  /* 0x000000010a0a7824 */ /* 0x000fe200078e0203 */
[----:B------:R-:W-:Y:S01]  /*0870*/  LEA R18, P0, R0, c[0x0][0x168], 0x1 ;  /* 0x00005a0000127a11 */ /* 0x000fe200078008ff */
[----:B------:R-:W-:Y:S01]  /*0880*/  IMAD.MOV.U32 R11, RZ, RZ, R13 ;  /* 0x000000ffff0b7224 */ /* 0x000fe200078e000d */
[----:B------:R-:W-:Y:S01]  /*0890*/  SHF.R.S32.HI R13, RZ, 0x1f, R51 ;  /* 0x0000001fff0d7819 */ /* 0x000fe20000011433 */
[----:B------:R-:W-:Y:S01]  /*08a0*/  IMAD.IADD R12, R12, 0x1, R9 ;  /* 0x000000010c0c7824 */ /* 0x000fe200078e0209 */
[----:B------:R-:W-:Y:S01]  /*08b0*/  PRMT R9, R10, 0x9910, RZ ;  /* 0x000099100a097816 */ /* 0x000fe200000000ff */
[----:B------:R-:W-:Y:S01]  /*08c0*/  IMAD R11, R11, 0x300, RZ ;  /* 0x000003000b0b7824 */ /* 0x000fe200078e02ff */
[C---:B------:R-:W-:Y:S01]  /*08d0*/  LEA.HI.X R19, R0.reuse, c[0x0][0x16c], R13, 0x1, P0 ;  /* 0x00005b0000137a11 */ /* 0x040fe200000f0c0d */
[-C--:B-1----:R-:W-:Y:S01]  /*08e0*/  IMAD.WIDE R6, R0, R21.reuse, c[0x0][0x168] ;  /* 0x00005a0000067625 */ /* 0x082fe200078e0215 */
[----:B------:R-:W-:Y:S01]  /*08f0*/  PRMT R27, R12, 0x9910, RZ ;  /* 0x000099100c1b7816 */ /* 0x000fe200000000ff */
[----:B------:R-:W0:Y:S01]  /*0900*/  LDGDEPBAR ;  /* 0x00000000000079af */ /* 0x000e220000000000 */
[--C-:B------:R-:W-:Y:S01]  /*0910*/  LOP3.LUT R3, R11, 0x18, R120.reuse, 0xf8, !PT ;  /* 0x000000180b037812 */ /* 0x100fe200078ef878 */
[----:B------:R-:W-:Y:S01]  /*0920*/  IMAD R9, R9, 0x300, RZ ;  /* 0x0000030009097824 */ /* 0x000fe200078e02ff */
[----:B------:R-:W-:Y:S01]  /*0930*/  SHF.R.S32.HI R24, RZ, 0x1f, R11 ;  /* 0x0000001fff187819 */ /* 0x000fe2000001140b */
[----:B------:R-:W-:Y:S01]  /*0940*/  IMAD R27, R27, 0x300, RZ ;  /* 0x000003001b1b7824 */ /* 0x000fe200078e02ff */
[----:B------:R1:W-:Y:S01]  /*0950*/  LDGSTS.E.BYPASS.128 [R2], [R6.64] ;  /* 0x0000000006027fae */ /* 0x0003e2000b901c44 */
[----:B------:R-:W-:Y:S01]  /*0960*/  IMAD.WIDE R12, R3, R21, c[0x0][0x168] ;  /* 0x00005a00030c7625 */ /* 0x000fe200078e0215 */
[----:B------:R-:W-:-:S02]  /*0970*/  LOP3.LUT R0, R9, 0x18, R120, 0xf8, !PT ;  /* 0x0000001809007812 */ /* 0x000fc400078ef878 */
[----:B------:R-:W-:Y:S02]  /*0980*/  LOP3.LUT R10, R27, 0x18, R120, 0xf8, !PT ;  /* 0x000000181b0a7812 */ /* 0x000fe400078ef878 */
[----:B------:R2:W-:Y:S01]  /*0990*/  LDGSTS.E.BYPASS.128 [R2+0x800], [R12.64] ;  /* 0x008000000c027fae */ /* 0x0005e2000b901c44 */
[-C--:B------:R-:W-:Y:S01]  /*09a0*/  IMAD.WIDE R14, R0, R21.reuse, c[0x0][0x168] ;  /* 0x00005a00000e7625 */ /* 0x080fe200078e0215 */
[----:B------:R-:W-:Y:S02]  /*09b0*/  LEA R20, P0, R3, c[0x0][0x168], 0x1 ;  /* 0x00005a0003147a11 */ /* 0x000fe400078008ff */
[----:B------:R-:W-:Y:S01]  /*09c0*/  SHF.R.S32.HI R23, RZ, 0x1f, R9 ;  /* 0x0000001fff177819 */ /* 0x000fe20000011409 */
[----:B-1----:R-:W-:Y:S01]  /*09d0*/  IMAD.WIDE R6, R10, R21, c[0x0][0x168] ;  /* 0x00005a000a067625 */ /* 0x002fe200078e0215 */
[----:B------:R2:W-:Y:S01]  /*09e0*/  LDGSTS.E.BYPASS.128 [R2+0x1000], [R14.64] ;  /* 0x010000000e027fae */ /* 0x0005e2000b901c44 */
[----:B------:R-:W-:Y:S02]  /*09f0*/  LEA R22, P1, R0, c[0x0][0x168], 0x1 ;  /* 0x00005a0000167a11 */ /* 0x000fe400078208ff */
[----:B------:R-:W-:Y:S01]  /*0a00*/  SHF.R.S32.HI R29, RZ, 0x1f, R27 ;  /* 0x0000001fff1d7819 */ /* 0x000fe2000001141b */
[----:B------:R1:W-:Y:S01]  /*0a10*/  LDGSTS.E.BYPASS.128 [R2+0x1800], [R6.64] ;  /* 0x0180000006027fae */ /* 0x0003e2000b901c44 */
[----:B------:R-:W-:-:S02]  /*0a20*/  LEA R28, P2, R10, c[0x0][0x168], 0x1 ;  /* 0x00005a000a1c7a11 */ /* 0x000fc400078408ff */
[----:B------:R-:W-:Y:S01]  /*0a30*/  LEA.HI.X R21, R3, c[0x0][0x16c], R24, 0x1, P0 ;  /* 0x00005b0003157a11 */ /* 0x000fe200000f0c18 */
[----:B------:R-:W0:Y:S01]  /*0a40*/  LDGDEPBAR ;  /* 0x00000000000079af */ /* 0x000e220000000000 */
[----:B------:R-:W-:Y:S01]  /*0a50*/  LEA.HI.X R23, R0, c[0x0][0x16c], R23, 0x1, P1 ;  /* 0x00005b0000177a11 */ /* 0x000fe200008f0c17 */
[----:B------:R-:W-:Y:S01]  /*0a60*/  IMAD.SHL.U32 R3, R8, 0x4, RZ ;  /* 0x0000000408037824 */ /* 0x000fe200078e00ff */
[----:B------:R-:W-:Y:S01]  /*0a70*/  LEA.HI.X R29, R10, c[0x0][0x16c], R29, 0x1, P2 ;  /* 0x00005b000a1d7a11 */ /* 0x000fe200010f0c1d */
[----:B------:R-:W-:Y:S01]  /*0a80*/  BAR.SYNC.DEFER_BLOCKING 0x0 ;  /* 0x0000000000007b1d */ /* 0x000fe20000010000 */
[----:B------:R-:W-:Y:S02]  /*0a90*/  SHF.R.U32.HI R10, RZ, 0x1, R122 ;  /* 0x00000001ff0a7819 */ /* 0x000fe4000001167a */
[----:B------:R-:W-:Y:S02]  /*0aa0*/  LOP3.LUT R0, R3, 0x18, R8, 0x48, !PT ;  /* 0x0000001803007812 */ /* 0x000fe400078e4808 */
[----:B------:R-:W-:-:S02]  /*0ab0*/  LOP3.LUT R24, R10, 0x18, R3, 0x78, !PT ;  /* 0x000000180a187812 */ /* 0x000fc400078e7803 */
[----:B------:R-:W-:Y:S02]  /*0ac0*/  LOP3.LUT R10, R10, 0x10, R3, 0xf8, !PT ;  /* 0x000000100a0a7812 */ /* 0x000fe400078ef803 */
[C---:B------:R-:W-:Y:S02]  /*0ad0*/  LOP3.LUT R108, R24.reuse, 0x1e0, R119, 0xf8, !PT ;  /* 0x000001e0186c7812 */ /* 0x040fe400078ef877 */
[----:B------:R-:W-:Y:S02]  /*0ae0*/  LOP3.LUT R3, R3, 0x8, RZ, 0xc0, !PT ;  /* 0x0000000803037812 */ /* 0x000fe400078ec0ff */
[-C--:B------:R-:W-:Y:S01]  /*0af0*/  LOP3.LUT R109, R24, R55.reuse, RZ, 0xfc, !PT ;  /* 0x00000037186d7212 */ /* 0x080fe200078efcff */
[----:B------:R-:W-:Y:S01]  /*0b00*/  IMAD.SHL.U32 R108, R108, 0x2, RZ ;  /* 0x000000026c6c7824 */ /* 0x000fe200078e00ff */
[----:B------:R-:W-:Y:S01]  /*0b10*/  LOP3.LUT R10, R10, 0x10, R3, 0x1e, !PT ;  /* 0x000000100a0a7812 */ /* 0x000fe200078e1e03 */
[----:B------:R-:W-:Y:S02]  /*0b20*/  IMAD.IADD R3, R24, 0x1, R53 ;  /* 0x0000000118037824 */ /* 0x000fe400078e0235 */
[----:B------:R-:W-:Y:S01]  /*0b30*/  IMAD.SHL.U32 R109, R109, 0x2, RZ ;  /* 0x000000026d6d7824 */ /* 0x000fe200078e00ff */
[C---:B------:R-:W-:Y:S01]  /*0b40*/  LOP3.LUT R111, R10.reuse, 0x1e0, R119, 0xf8, !PT ;  /* 0x000001e00a6f7812 */ /* 0x040fe200078ef877 */
[----:B------:R-:W-:Y:S01]  /*0b50*/  IMAD.SHL.U32 R3, R3, 0x2, RZ ;  /* 0x0000000203037824 */ /* 0x000fe200078e00ff */
[----:B------:R-:W-:Y:S01]  /*0b60*/  LOP3.LUT R110, R10, R55, RZ, 0xfc, !PT ;  /* 0x000000370a6e7212 */ /* 0x000fe200078efcff */
[----:B------:R-:W-:Y:S01]  /*0b70*/  IMAD.IADD R116, R53, 0x1, R10 ;  /* 0x0000000135747824 */ /* 0x000fe200078e020a */
[----:B------:R-:W-:Y:S01]  /*0b80*/  @!PT LDS RZ, [RZ] ;  /* 0x00000000fffff984 */ /* 0x000fe20000000800 */
[----:B------:R-:W-:Y:S01]  /*0b90*/  @!PT LDS RZ, [RZ] ;  /* 0x00000000fffff984 */ /* 0x000fe20000000800 */
[----:B------:R-:W-:Y:S01]  /*0ba0*/  @!PT LDS RZ, [RZ] ;  /* 0x00000000fffff984 */ /* 0x000fe20000000800 */
[----:B------:R3:W-:Y:S01]  /*0bb0*/  LDGSTS.E.BYPASS.128 [R2+0x5000], [R4.64+0x40] ;  /* 0x0500004004027fae */ /* 0x0007e2000b901c44 */
[----:B------:R-:W-:-:S02]  /*0bc0*/  IMAD.SHL.U32 R111, R111, 0x2, RZ ;  /* 0x000000026f6f7824 */ /* 0x000fc400078e00ff */
[----:B------:R-:W-:Y:S01]  /*0bd0*/  IMAD.SHL.U32 R116, R116, 0x2, RZ ;  /* 0x0000000274747824 */ /* 0x000fe200078e00ff */
[----:B------:R4:W-:Y:S01]  /*0be0*/  LDGSTS.E.BYPASS.128 [R2+0x5800], [R16.64+0x40] ;  /* 0x0580004010027fae */ /* 0x0009e2000b901c44 */
[----:B------:R-:W-:-:S03]  /*0bf0*/  IMAD.SHL.U32 R110, R110, 0x2, RZ ;  /* 0x000000026e6e7824 */ /* 0x000fc600078e00ff */
[----:B------:R-:W0:Y:S04]  /*0c00*/  LDGDEPBAR ;  /* 0x00000000000079af */ /* 0x000e280000000000 */
[----:B------:R4:W-:Y:S01]  /*0c10*/  LDGSTS.E.BYPASS.128 [R2+0x2000], [R18.64+0x40] ;  /* 0x0200004012027fae */ /* 0x0009e2000b901c44 */
[----:B---3--:R-:W-:-:S03]  /*0c20*/  LOP3.LUT R5, R121, 0x7, R8, 0xf8, !PT ;  /* 0x0000000779057812 */ /* 0x008fc600078ef808 */
[----:B------:R3:W-:Y:S02]  /*0c30*/  LDGSTS.E.BYPASS.128 [R2+0x2800], [R20.64+0x40] ;  /* 0x0280004014027fae */ /* 0x0007e4000b901c44 */
[----:B------:R-:W-:Y:S02]  /*0c40*/  IMAD R0, R5, 0x20, R0 ;  /* 0x0000002005007824 */ /* 0x000fe400078e0200 */
[----:B------:R3:W-:Y:S02]  /*0c50*/  LDGSTS.E.BYPASS.128 [R2+0x3000], [R22.64+0x40] ;  /* 0x0300004016027fae */ /* 0x0007e4000b901c44 */
[----:B------:R-:W-:Y:S02]  /*0c60*/  IMAD.SHL.U32 R0, R0, 0x2, RZ ;  /* 0x0000000200007824 */ /* 0x000fe400078e00ff */
[----:B------:R1:W-:Y:S04]  /*0c70*/  LDGSTS.E.BYPASS.128 [R2+0x3800], [R28.64+0x40] ;  /* 0x038000401c027fae */ /* 0x0003e8000b901c44 */
[----:B------:R-:W0:Y:S01]  /*0c80*/  LDGDEPBAR ;  /* 0x00000000000079af */ /* 0x000e220000000000 */
[----:B------:R-:W-:-:S04]  /*0c90*/  DEPBAR.LE SB0, 0x2 ;  /* 0x000080800000791a */ /* 0x000fc80000000000 */
[----:B------:R-:W-:Y:S06]  /*0ca0*/  BAR.SYNC.DEFER_BLOCKING 0x0 ;  /* 0x0000000000007b1d */ /* 0x000fec0000010000 */
[----:B-1----:R-:W-:Y:S04]  /*0cb0*/  LDSM.16.M88.4 R4, [R108+0x4000] ;  /* 0x004000006c04783b */ /* 0x002fe80000000200 */
[----:B---3--:R-:W1:Y:S04]  /*0cc0*/  LDSM.16.M88.4 R20, [R0] ;  /* 0x000000000014783b */ /* 0x008e680000000200 */
[----:B----4-:R-:W3:Y:S04]  /*0cd0*/  LDSM.16.M88.4 R16, [R0+0x800] ;  /* 0x000800000010783b */ /* 0x010ee80000000200 */
[----:B--2---:R-:W2:Y:S04]  /*0ce0*/  LDSM.16.M88.4 R12, [R0+0x1000] ;  /* 0x00100000000c783b */ /* 0x004ea80000000200 */
[----:B------:R-:W4:Y:S04]  /*0cf0*/  LDSM.16.M88.4 R96, [R0+0x1800] ;  /* 0x001800000060783b */ /* 0x000f280000000200 */
[----:B------:R-:W2:Y:S04]  /*0d00*/  LDSM.16.M88.4 R36, [R111+0x4000] ;  /* 0x004000006f24783b */ /* 0x000ea80000000200 */
[----:B------:R-:W4:Y:S04]  /*0d10*/  LDSM.16.M88.4 R84, [R3+0x4400] ;  /* 0x004400000354783b */ /* 0x000f280000000200 */
[----:B------:R-:W4:Y:S04]  /*0d20*/  LDSM.16.M88.4 R80, [R109+0x4000] ;  /* 0x004000006d50783b */ /* 0x000f280000000200 */
[----:B------:R-:W4:Y:S04]  /*0d30*/  LDSM.16.M88.4 R92, [R3+0x4c00] ;  /* 0x004c0000035c783b */ /* 0x000f280000000200 */
[----:B------:R-:W-:Y:S01]  /*0d40*/  LDSM.16.M88.4 R88, [R116+0x4c00] ;  /* 0x004c00007458783b */ /* 0x000fe20000000200 */
[C---:B-1----:R-:W-:Y:S08]  /*0d50*/  HMMA.16816.F32.BF16 R104, R4.reuse, R20, RZ ;  /* 0x000000140468723c */ /* 0x042ff000000418ff */
[C---:B---3--:R-:W-:Y:S08]  /*0d60*/  HMMA.16816.F32.BF16 R28, R4.reuse, R16, RZ ;  /* 0x00000010041c723c */ /* 0x048ff000000418ff */
[C---:B--2---:R-:W-:Y:S08]  /*0d70*/  HMMA.16816.F32.BF16 R32, R4.reuse, R12, RZ ;  /* 0x0000000c0420723c */ /* 0x044ff000000418ff */
[----:B----4-:R-:W-:Y:S08]  /*0d80*/  HMMA.16816.F32.BF16 R4, R4, R96, RZ ;  /* 0x000000600404723c */ /* 0x010ff000000418ff */
[C---:B------:R-:W-:Y:S08]  /*0d90*/  HMMA.16816.F32.BF16 R104, R36.reuse, R22, R104 ;  /* 0x000000162468723c */ /* 0x040ff00000041868 */
[C---:B------:R-:W-:Y:S08]  /*0da0*/  HMMA.16816.F32.BF16 R28, R36.reuse, R18, R28 ;  /* 0x00000012241c723c */ /* 0x040ff0000004181c */
[C---:B------:R-:W-:Y:S08]  /*0db0*/  HMMA.16816.F32.BF16 R32, R36.reuse, R14, R32 ;  /* 0x0000000e2420723c */ /* 0x040ff00000041820 */
[----:B------:R-:W-:Y:S07]  /*0dc0*/  HMMA.16816.F32.BF16 R36, R36, R98, R4 ;  /* 0x000000622424723c */ /* 0x000fee0000041804 */
[----:B------:R-:W-:Y:S01]  /*0dd0*/  LOP3.LUT R4, R8, 0x3, RZ, 0xc0, !PT ;  /* 0x0000000308047812 */ /* 0x000fe200078ec0ff */
[----:B------:R-:W-:Y:S01]  /*0de0*/  IMAD.WIDE R6, R51, 0x2, RZ ;  /* 0x0000000233067825 */ /* 0x000fe200078e02ff */
[----:B------:R-:W-:Y:S03]  /*0df0*/  HMMA.16816.F32.BF16 R40, R84, R20, RZ ;  /* 0x000000145428723c */ /* 0x000fe600000418ff */
[----:B------:R-:W-:-:S05]  /*0e00*/  IMAD.WIDE.U32 R4, R4, 0x10, RZ ;  /* 0x0000001004047825 */ /* 0x000fca00078e00ff */
[----:B------:R-:W-:Y:S01]  /*0e10*/  HMMA.16816.F32.BF16 R56, R80, R20, RZ ;  /* 0x000000145038723c */ /* 0x000fe200000418ff */
[----:B------:R-:W-:Y:S02]  /*0e20*/  LOP3.LUT R114, R4, R6, RZ, 0xfc, !PT ;  /* 0x0000000604727212 */ /* 0x000fe400078efcff */
[----:B------:R-:W-:Y:S01]  /*0e30*/  LOP3.LUT R52, R5, R7, RZ, 0xfc, !PT ;  /* 0x0000000705347212 */ /* 0x000fe200078efcff */
[----:B------:R-:W-:Y:S01]  /*0e40*/  IMAD.WIDE R6, R25, 0x2, RZ ;  /* 0x0000000219067825 */ /* 0x000fe200078e02ff */
[----:B------:R-:W-:-:S03]  /*0e50*/  IADD3 R114, P0, R114, c[0x0][0x168], RZ ;  /* 0x00005a0072727a10 */ /* 0x000fc60007f1e0ff */
[----:B------:R-:W-:Y:S01]  /*0e60*/  HMMA.16816.F32.BF16 R76, R92, R20, RZ ;  /* 0x000000145c4c723c */ /* 0x000fe200000418ff */
[----:B------:R-:W-:Y:S01]  /*0e70*/  IMAD.WIDE R24, R27, 0x2, RZ ;  /* 0x000000021b187825 */ /* 0x000fe200078e02ff */
[----:B------:R-:W-:Y:S02]  /*0e80*/  LOP3.LUT R6, R4, R6, RZ, 0xfc, !PT ;  /* 0x0000000604067212 */ /* 0x000fe400078efcff */
[----:B------:R-:W-:Y:S01]  /*0e90*/  IADD3.X R115, R52, c[0x0][0x16c], RZ, P0, !PT ;  /* 0x00005b0034737a10 */ /* 0x000fe200007fe4ff */
[----:B------:R-:W-:Y:S01]  /*0ea0*/  IMAD.WIDE R26, R9, 0x2, RZ ;  /* 0x00000002091a7825 */ /* 0x000fe200078e02ff */
[C---:B------:R-:W-:Y:S01]  /*0eb0*/  LOP3.LUT R112, R4.reuse, R24, RZ, 0xfc, !PT ;  /* 0x0000001804707212 */ /* 0x040fe200078efcff */
[----:B------:R-:W1:Y:S01]  /*0ec0*/  LDSM.16.M88.4 R52, [R116+0x4400] ;  /* 0x004400007434783b */ /* 0x000e620000000200 */
[----:B------:R-:W-:Y:S01]  /*0ed0*/  HMMA.16816.F32.BF16 R44, R84, R16, RZ ;  /* 0x00000010542c723c */ /* 0x000fe200000418ff */
[----:B------:R-:W-:Y:S01]  /*0ee0*/  IMAD.WIDE R20, R49, 0x2, RZ ;  /* 0x0000000231147825 */ /* 0x000fe200078e02ff */
[----:B------:R-:W-:-:S02]  /*0ef0*/  LOP3.LUT R8, R4, R26, RZ, 0xfc, !PT ;  /* 0x0000001a04087212 */ /* 0x000fc400078efcff */
[C---:B------:R-:W-:Y:S02]  /*0f00*/  LOP3.LUT R7, R5.reuse, R7, RZ, 0xfc, !PT ;  /* 0x0000000705077212 */ /* 0x040fe400078efcff */
[----:B------:R-:W-:Y:S02]  /*0f10*/  LOP3.LUT R68, R4, R20, RZ, 0xfc, !PT ;  /* 0x0000001404447212 */ /* 0x000fe400078efcff */
[-C--:B------:R-:W-:Y:S01]  /*0f20*/  HMMA.16816.F32.BF16 R60, R80, R16.reuse, RZ ;  /* 0x00000010503c723c */ /* 0x080fe200000418ff */
[C---:B------:R-:W-:Y:S02]  /*0f30*/  LOP3.LUT R20, R5.reuse, R21, RZ, 0xfc, !PT ;  /* 0x0000001505147212 */ /* 0x040fe400078efcff */
[----:B------:R-:W-:Y:S02]  /*0f40*/  IADD3 R6, P2, R6, c[0x0][0x160], RZ ;  /* 0x0000580006067a10 */ /* 0x000fe40007f5e0ff */
[----:B------:R-:W-:Y:S02]  /*0f50*/  LOP3.LUT R9, R5, R25, RZ, 0xfc, !PT ;  /* 0x0000001905097212 */ /* 0x000fe400078efcff */
[----:B------:R-:W-:Y:S01]  /*0f60*/  IADD3 R8, P1, R8, c[0x0][0x168], RZ ;  /* 0x00005a0008087a10 */ /* 0x000fe20007f3e0ff */
[----:B------:R-:W-:Y:S01]  /*0f70*/  HMMA.16816.F32.BF16 R72, R92, R16, RZ ;  /* 0x000000105c48723c */ /* 0x000fe200000418ff */
[----:B------:R-:W-:-:S06]  /*0f80*/  IADD3.X R7, R7, c[0x0][0x164], RZ, P2, !PT ;  /* 0x0000590007077a10 */ /* 0x000fcc00017fe4ff */
[----:B------:R-:W-:Y:S01]  /*0f90*/  IMAD.WIDE R16, R11, 0x2, RZ ;  /* 0x000000020b107825 */ /* 0x000fe200078e02ff */
[C---:B------:R-:W-:Y:S01]  /*0fa0*/  LOP3.LUT R11, R5.reuse, R27, RZ, 0xfc, !PT ;  /* 0x0000001b050b7212 */ /* 0x040fe200078efcff */
[-C--:B------:R-:W-:Y:S03]  /*0fb0*/  HMMA.16816.F32.BF16 R48, R84, R12.reuse, RZ ;  /* 0x0000000c5430723c */ /* 0x080fe600000418ff */
[----:B------:R-:W-:Y:S02]  /*0fc0*/  LOP3.LUT R10, R4, R16, RZ, 0xfc, !PT ;  /* 0x00000010040a7212 */ /* 0x000fe400078efcff */
[----:B------:R-:W-:Y:S02]  /*0fd0*/  IADD3 R4, P0, R68, c[0x0][0x160], RZ ;  /* 0x0000580044047a10 */ /* 0x000fe40007f1e0ff */
[----:B------:R-:W2:Y:S01]  /*0fe0*/  LDSM.16.M88.4 R68, [R110+0x4000] ;  /* 0x004000006e44783b */ /* 0x000ea20000000200 */
[----:B------:R-:W-:Y:S01]  /*0ff0*/  LOP3.LUT R16, R5, R17, RZ, 0xfc, !PT ;  /* 0x0000001105107212 */ /* 0x000fe200078efcff */
[----:B------:R-:W-:Y:S01]  /*1000*/  HMMA.16816.F32.BF16 R64, R80, R12, RZ ;  /* 0x0000000c5040723c */ /* 0x000fe200000418ff */
[----:B------:R-:W-:Y:S01]  /*1010*/  IADD3.X R5, R20, c[0x0][0x164], RZ, P0, !PT ;  /* 0x0000590014057a10 */ /* 0x000fe200007fe4ff */
[----:B------:R-:W-:Y:S01]  /*1020*/  BAR.SYNC.DEFER_BLOCKING 0x0 ;  /* 0x0000000000007b1d */ /* 0x000fe20000010000 */
[----:B------:R-:W-:-:S02]  /*1030*/  IADD3 R112, P0, R112, c[0x0][0x168], RZ ;  /* 0x00005a0070707a10 */ /* 0x000fc40007f1e0ff */
[----:B------:R-:W-:Y:S02]  /*1040*/  IADD3 R10, P2, R10, c[0x0][0x168], RZ ;  /* 0x00005a000a0a7a10 */ /* 0x000fe40007f5e0ff */
[----:B------:R-:W-:Y:S01]  /*1050*/  IADD3.X R113, R9, c[0x0][0x16c], RZ, P0, !PT ;  /* 0x00005b0009717a10 */ /* 0x000fe200007fe4ff */
[----:B------:R-:W-:Y:S01]  /*1060*/  HMMA.16816.F32.BF16 R24, R92, R12, RZ ;  /* 0x0000000c5c18723c */ /* 0x000fe200000418ff */
[----:B------:R-:W-:Y:S02]  /*1070*/  IADD3.X R9, R11, c[0x0][0x16c], RZ, P1, !PT ;  /* 0x00005b000b097a10 */ /* 0x000fe40000ffe4ff */
[----:B------:R-:W-:Y:S02]  /*1080*/  IADD3.X R11, R16, c[0x0][0x16c], RZ, P2, !PT ;  /* 0x00005b00100b7a10 */ /* 0x000fe400017fe4ff */
[----:B------:R-:W-:-:S03]  /*1090*/  ISETP.GE.AND P0, PT, R117, 0x300, PT ;  /* 0x000003007500780c */ /* 0x000fc60003f06270 */
[-C--:B------:R-:W-:Y:S08]  /*10a0*/  HMMA.16816.F32.BF16 R84, R84, R96.reuse, RZ ;  /* 0x000000605454723c */ /* 0x080ff000000418ff */
[----:B------:R-:W-:Y:S01]  /*10b0*/  HMMA.16816.F32.BF16 R80, R80, R96, RZ ;  /* 0x000000605050723c */ /* 0x000fe200000418ff */
[----:B------:R-:W-:Y:S01]  /*10c0*/  @!PT LDS RZ, [RZ] ;  /* 0x00000000fffff984 */ /* 0x000fe20000000800 */
[----:B------:R-:W-:Y:S01]  /*10d0*/  @!PT LDS RZ, [RZ] ;  /* 0x00000000fffff984 */ /* 0x000fe20000000800 */
[----:B------:R-:W-:Y:S01]  /*10e0*/  @!PT LDS RZ, [RZ] ;  /* 0x00000000fffff984 */ /* 0x000fe20000000800 */
[----:B------:R3:W-:Y:S04]  /*10f0*/  LDGSTS.E.BYPASS.128 [R2+0x4000], [R6.64+0x80] ;  /* 0x0400008006027fae */ /* 0x0007e8000b901c44 */
[----:B------:R3:W-:Y:S03]  /*1100*/  LDGSTS.E.BYPASS.128 [R2+0x4800], [R4.64+0x80] ;  /* 0x0480008004027fae */ /* 0x0007e6000b901c44 */
[C---:B-1----:R-:W-:Y:S01]  /*1110*/  HMMA.16816.F32.BF16 R40, R52.reuse, R22, R40 ;  /* 0x000000163428723c */ /* 0x042fe20000041828 */
[----:B------:R-:W0:Y:S04]  /*1120*/  LDGDEPBAR ;  /* 0x00000000000079af */ /* 0x000e280000000000 */
[----:B------:R3:W-:Y:S03]  /*1130*/  LDGSTS.E.BYPASS.128 [R2], [R114.64+0x80] ;  /* 0x0000008072027fae */ /* 0x0007e6000b901c44 */
[C---:B------:R-:W-:Y:S01]  /*1140*/  HMMA.16816.F32.BF16 R44, R52.reuse, R18, R44 ;  /* 0x00000012342c723c */ /* 0x040fe2000004182c */
[----:B------:R3:W-:Y:S04]  /*1150*/  LDGSTS.E.BYPASS.128 [R2+0x800], [R10.64+0x80] ;  /* 0x008000800a027fae */ /* 0x0007e8000b901c44 */
[----:B------:R3:W-:Y:S03]  /*1160*/  LDGSTS.E.BYPASS.128 [R2+0x1000], [R8.64+0x80] ;  /* 0x0100008008027fae */ /* 0x0007e6000b901c44 */
[----:B------:R-:W-:Y:S01]  /*1170*/  HMMA.16816.F32.BF16 R48, R52, R14, R48 ;  /* 0x0000000e3430723c */ /* 0x000fe20000041830 */
[----:B------:R3:W-:Y:S04]  /*1180*/  LDGSTS.E.BYPASS.128 [R2+0x1800], [R112.64+0x80] ;  /* 0x0180008070027fae */ /* 0x0007e8000b901c44 */
[----:B------:R-:W0:Y:S03]  /*1190*/  LDGDEPBAR ;  /* 0x00000000000079af */ /* 0x000e260000000000 */
[C---:B--2---:R-:W-:Y:S08]  /*11a0*/  HMMA.16816.F32.BF16 R56, R68.reuse, R22, R56 ;  /* 0x000000164438723c */ /* 0x044ff00000041838 */
[C---:B------:R-:W-:Y:S08]  /*11b0*/  HMMA.16816.F32.BF16 R60, R68.reuse, R18, R60 ;  /* 0x00000012443c723c */ /* 0x040ff0000004183c */
[----:B------:R-:W-:Y:S01]  /*11c0*/  HMMA.16816.F32.BF16 R64, R68, R14, R64 ;  /* 0x0000000e4440723c */ /* 0x000fe20000041840 */
[----:B------:R-:W-:-:S04]  /*11d0*/  DEPBAR.LE SB0, 0x2 ;  /* 0x000080800000791a */ /* 0x000fc80000000000 */
[----:B------:R-:W-:Y:S03]  /*11e0*/  BAR.SYNC.DEFER_BLOCKING 0x0 ;  /* 0x0000000000007b1d */ /* 0x000fe60000010000 */
[-C--:B------:R-:W-:Y:S08]  /*11f0*/  HMMA.16816.F32.BF16 R52, R52, R98.reuse, R84 ;  /* 0x000000623434723c */ /* 0x080ff00000041854 */
[----:B------:R-:W-:Y:S08]  /*1200*/  HMMA.16816.F32.BF16 R68, R68, R98, R80 ;  /* 0x000000624444723c */ /* 0x000ff00000041850 */
[C---:B------:R-:W-:Y:S01]  /*1210*/  HMMA.16816.F32.BF16 R20, R88.reuse, R22, R76 ;  /* 0x000000165814723c */ /* 0x040fe2000004184c */
[----:B------:R-:W-:Y:S07]  /*1220*/  LDSM.16.M88.4 R80, [R108+0x5000] ;  /* 0x005000006c50783b */ /* 0x000fee0000000200 */
[C---:B------:R-:W-:Y:S01]  /*1230*/  HMMA.16816.F32.BF16 R16, R88.reuse, R18, R72 ;  /* 0x000000125810723c */ /* 0x040fe20000041848 */
[----:B------:R-:W1:Y:S04]  /*1240*/  LDSM.16.M88.4 R76, [R0+0x2000] ;  /* 0x00200000004c783b */ /* 0x000e680000000200 */
[----:B------:R-:W2:Y:S03]  /*1250*/  LDSM.16.M88.4 R72, [R0+0x2800] ;  /* 0x002800000048783b */ /* 0x000ea60000000200 */
[----:B------:R-:W-:Y:S01]  /*1260*/  HMMA.16816.F32.BF16 R12, R88, R14, R24 ;  /* 0x0000000e580c723c */ /* 0x000fe20000041818 */
[----:B------:R-:W4:Y:S04]  /*1270*/  LDSM.16.M88.4 R24, [R0+0x3000] ;  /* 0x003000000018783b */ /* 0x000f280000000200 */
[----:B------:R-:W2:Y:S03]  /*1280*/  LDSM.16.M88.4 R84, [R0+0x3800] ;  /* 0x003800000054783b */ /* 0x000ea60000000200 */
[----:B------:R-:W-:Y:S01]  /*1290*/  HMMA.16816.F32.BF16 R92, R92, R96, RZ ;  /* 0x000000605c5c723c */ /* 0x000fe200000418ff */
[----:B------:R-:W3:-:S15]  /*12a0*/  LDSM.16.M88.4 R100, [R111+0x5000] ;  /* 0x005000006f64783b */ /* 0x000ede0000000200 */
[----:B------:R-:W-:-:S08]  /*12b0*/  NOP ;  /* 0x0000000000007918 */ /* 0x000fd00000000000 */
[----:B------:R-:W-:Y:S01]  /*12c0*/  HMMA.16816.F32.BF16 R88, R88, R98, R92 ;  /* 0x000000625858723c */ /* 0x000fe2000004185c */
[----:B------:R-:W3:Y:S04]  /*12d0*/  LDSM.16.M88.4 R96, [R3+0x5400] ;  /* 0x005400000360783b */ /* 0x000ee80000000200 */
[----:B------:R-:W3:Y:S03]  /*12e0*/  LDSM.16.M88.4 R92, [R109+0x5000] ;  /* 0x005000006d5c783b */ /* 0x000ee60000000200 */
[C---:B-1----:R-:W-:Y:S08]  /*12f0*/  HMMA.16816.F32.BF16 R104, R80.reuse, R76, R104 ;  /* 0x0000004c5068723c */ /* 0x042ff00000041868 */
[C---:B--2---:R-:W-:Y:S08]  /*1300*/  HMMA.16816.F32.BF16 R28, R80.reuse, R72, R28 ;  /* 0x00000048501c723c */ /* 0x044ff0000004181c */
[C---:B----4-:R-:W-:Y:S08]  /*1310*/  HMMA.16816.F32.BF16 R32, R80.reuse, R24, R32 ;  /* 0x000000185020723c */ /* 0x050ff00000041820 */
[----:B------:R-:W-:Y:S01]  /*1320*/  HMMA.16816.F32.BF16 R36, R80, R84, R36 ;  /* 0x000000545024723c */ /* 0x000fe20000041824 */
[----:B------:R-:W1:Y:S07]  /*1330*/  LDSM.16.M88.4 R80, [R3+0x5c00] ;  /* 0x005c00000350783b */ /* 0x000e6e0000000200 */
[----:B---3--:R-:W-:Y:S08]  /*1340*/  HMMA.16816.F32.BF16 R104, R100, R78, R104 ;  /* 0x0000004e6468723c */ /* 0x008ff00000041868 */
[C---:B------:R-:W-:Y:S08]  /*1350*/  HMMA.16816.F32.BF16 R40, R96.reuse, R76, R40 ;  /* 0x0000004c6028723c */ /* 0x040ff00000041828 */
[C---:B------:R-:W-:Y:S08]  /*1360*/  HMMA.16816.F32.BF16 R44, R96.reuse, R72, R44 ;  /* 0x00000048602c723c */ /* 0x040ff0000004182c */
[C---:B------:R-:W-:Y:S08]  /*1370*/  HMMA.16816.F32.BF16 R48, R96.reuse, R24, R48 ;  /* 0x000000186030723c */ /* 0x040ff00000041830 */
[----:B------:R-:W-:Y:S01]  /*1380*/  HMMA.16816.F32.BF16 R52, R96, R84, R52 ;  /* 0x000000546034723c */ /* 0x000fe20000041834 */
[----:B------:R-:W-:Y:S07]  /*1390*/  LDSM.16.M88.4 R96, [R116+0x5c00] ;  /* 0x005c00007460783b */ /* 0x000fee0000000200 */
[C---:B------:R-:W-:Y:S08]  /*13a0*/  HMMA.16816.F32.BF16 R56, R92.reuse, R76, R56 ;  /* 0x0000004c5c38723c */ /* 0x040ff00000041838 */
[C---:B------:R-:W-:Y:S08]  /*13b0*/  HMMA.16816.F32.BF16 R60, R92.reuse, R72, R60 ;  /* 0x000000485c3c723c */ /* 0x040ff0000004183c */
[C---:B------:R-:W-:Y:S08]  /*13c0*/  HMMA.16816.F32.BF16 R64, R92.reuse, R24, R64 ;  /* 0x000000185c40723c */ /* 0x040ff00000041840 */
[----:B------:R-:W-:Y:S01]  /*13d0*/  HMMA.16816.F32.BF16 R68, R92, R84, R68 ;  /* 0x000000545c44723c */ /* 0x000fe20000041844 */
[----:B------:R-:W2:Y:S07]  /*13e0*/  LDSM.16.M88.4 R92, [R116+0x5400] ;  /* 0x00540000745c783b */ /* 0x000eae0000000200 */
[C---:B-1----:R-:W-:Y:S08]  /*13f0*/  HMMA.16816.F32.BF16 R20, R80.reuse, R76, R20 ;  /* 0x0000004c5014723c */ /* 0x042ff00000041814 */
[C---:B------:R-:W-:Y:S08]  /*1400*/  HMMA.16816.F32.BF16 R16, R80.reuse, R72, R16 ;  /* 0x000000485010723c */ /* 0x040ff00000041810 */
[C---:B------:R-:W-:Y:S08]  /*1410*/  HMMA.16816.F32.BF16 R12, R80.reuse, R24, R12 ;  /* 0x00000018500c723c */ /* 0x040ff0000004180c */
[----:B------:R-:W-:Y:S01]  /*1420*/  HMMA.16816.F32.BF16 R88, R80, R84, R88 ;  /* 0x000000545058723c */ /* 0x000fe20000041858 */
[----:B------:R-:W1:Y:S04]  /*1430*/  LDSM.16.M88.4 R80, [R110+0x5000] ;  /* 0x005000006e50783b */ /* 0x000e680000000200 */
[----:B------:R-:W-:Y:S03]  /*1440*/  BAR.SYNC.DEFER_BLOCKING 0x0 ;  /* 0x0000000000007b1d */ /* 0x000fe60000010000 */
[C---:B------:R-:W-:Y:S08]  /*1450*/  HMMA.16816.F32.BF16 R28, R100.reuse, R74, R28 ;  /* 0x0000004a641c723c */ /* 0x040ff0000004181c */
[----:B------:R-:W-:Y:S08]  /*1460*/  HMMA.16816.F32.BF16 R32, R100, R26, R32 ;  /* 0x0000001a6420723c */ /* 0x000ff00000041820 */
[C---:B--2---:R-:W-:Y:S01]  /*1470*/  HMMA.16816.F32.BF16 R40, R92.reuse, R78, R40 ;  /* 0x0000004e5c28723c */ /* 0x044fe20000041828 */
[----:B------:R-:W-:Y:S01]  /*1480*/  @!PT LDS RZ, [RZ] ;  /* 0x00000000fffff984 */ /* 0x000fe20000000800 */
[----:B------:R-:W-:Y:S01]  /*1490*/  @!PT LDS RZ, [RZ] ;  /* 0x00000000fffff984 */ /* 0x000fe20000000800 */
[----:B------:R-:W-:Y:S01]  /*14a0*/  @!PT LDS RZ, [RZ] ;  /* 0x00000000fffff984 */ /* 0x000fe20000000800 */
[----:B------:R2:W-:Y:S07]  /*14b0*/  LDGSTS.E.BYPASS.128 [R2+0x5000], [R6.64+0xc0] ;  /* 0x050000c006027fae */ /* 0x0005ee000b901c44 */
[C---:B------:R-:W-:Y:S01]  /*14c0*/  HMMA.16816.F32.BF16 R44, R92.reuse, R74, R44 ;  /* 0x0000004a5c2c723c */ /* 0x040fe2000004182c */
[----:B------:R2:W-:Y:S04]  /*14d0*/  LDGSTS.E.BYPASS.128 [R2+0x5800], [R4.64+0xc0] ;  /* 0x058000c004027fae */ /* 0x0005e8000b901c44 */
[----:B------:R-:W0:Y:S03]  /*14e0*/  LDGDEPBAR ;  /* 0x00000000000079af */ /* 0x000e260000000000 */
[----:B------:R-:W-:Y:S01]  /*14f0*/  HMMA.16816.F32.BF16 R48, R92, R26, R48 ;  /* 0x0000001a5c30723c */ /* 0x000fe20000041830 */
[----:B------:R2:W-:Y:S04]  /*1500*/  LDGSTS.E.BYPASS.128 [R2+0x2000], [R114.64+0xc0] ;  /* 0x020000c072027fae */ /* 0x0005e8000b901c44 */
[----:B------:R2:W-:Y:S03]  /*1510*/  LDGSTS.E.BYPASS.128 [R2+0x2800], [R10.64+0xc0] ;  /* 0x028000c00a027fae */ /* 0x0005e6000b901c44 */
[C---:B-1----:R-:W-:Y:S01]  /*1520*/  HMMA.16816.F32.BF16 R56, R80.reuse, R78, R56 ;  /* 0x0000004e5038723c */ /* 0x042fe20000041838 */
[----:B------:R2:W-:Y:S04]  /*1530*/  LDGSTS.E.BYPASS.128 [R2+0x3000], [R8.64+0xc0] ;  /* 0x030000c008027fae */ /* 0x0005e8000b901c44 */
[----:B------:R2:W-:Y:S03]  /*1540*/  LDGSTS.E.BYPASS.128 [R2+0x3800], [R112.64+0xc0] ;  /* 0x038000c070027fae */ /* 0x0005e6000b901c44 */
[C---:B------:R-:W-:Y:S01]  /*1550*/  HMMA.16816.F32.BF16 R60, R80.reuse, R74, R60 ;  /* 0x0000004a503c723c */ /* 0x040fe2000004183c */
[----:B------:R-:W0:Y:S07]  /*1560*/  LDGDEPBAR ;  /* 0x00000000000079af */ /* 0x000e2e0000000000 */
[----:B------:R-:W-:Y:S08]  /*1570*/  HMMA.16816.F32.BF16 R64, R80, R26, R64 ;  /* 0x0000001a5040723c */ /* 0x000ff00000041840 */
[-C--:B------:R-:W-:Y:S08]  /*1580*/  HMMA.16816.F32.BF16 R52, R92, R86.reuse, R52 ;  /* 0x000000565c34723c */ /* 0x080ff00000041834 */
[----:B------:R-:W-:Y:S01]  /*1590*/  HMMA.16816.F32.BF16 R68, R80, R86, R68 ;  /* 0x000000565044723c */ /* 0x000fe20000041844 */
[----:B------:R-:W-:-:S04]  /*15a0*/  DEPBAR.LE SB0, 0x2 ;  /* 0x000080800000791a */ /* 0x000fc80000000000 */
[----:B------:R-:W-:Y:S03]  /*15b0*/  BAR.SYNC.DEFER_BLOCKING 0x0 ;  /* 0x0000000000007b1d */ /* 0x000fe60000010000 */
[C---:B------:R-:W-:Y:S08]  /*15c0*/  HMMA.16816.F32.BF16 R76, R96.reuse, R78, R20 ;  /* 0x0000004e604c723c */ /* 0x040ff00000041814 */
[C---:B------:R-:W-:Y:S08]  /*15d0*/  HMMA.16816.F32.BF16 R72, R96.reuse, R74, R16 ;  /* 0x0000004a6048723c */ /* 0x040ff00000041810 */
[----:B------:R-:W-:Y:S01]  /*15e0*/  HMMA.16816.F32.BF16 R24, R96, R26, R12 ;  /* 0x0000001a6018723c */ /* 0x000fe2000004180c */
[----:B------:R-:W-:Y:S07]  /*15f0*/  LDSM.16.M88.4 R80, [R108+0x4000] ;  /* 0x004000006c50783b */ /* 0x000fee0000000200 */
[-C--:B------:R-:W-:Y:S01]  /*1600*/  HMMA.16816.F32.BF16 R36, R100, R86.reuse, R36 ;  /* 0x000000566424723c */ /* 0x080fe20000041824 */
[----:B------:R-:W1:Y:S04]  /*1610*/  LDSM.16.M88.4 R20, [R0] ;  /* 0x000000000014783b */ /* 0x000e680000000200 */
[----:B------:R-:W3:Y:S03]  /*1620*/  LDSM.16.M88.4 R16, [R0+0x800] ;  /* 0x000800000010783b */ /* 0x000ee60000000200 */
[----:B------:R-:W-:Y:S01]  /*1630*/  HMMA.16816.F32.BF16 R84, R96, R86, R88 ;  /* 0x000000566054723c */ /* 0x000fe20000041858 */
[----:B------:R-:W4:Y:S04]  /*1640*/  LDSM.16.M88.4 R12, [R0+0x1000] ;  /* 0x00100000000c783b */ /* 0x000f280000000200 */
[----:B------:R-:W2:Y:S04]  /*1650*/  LDSM.16.M88.4 R92, [R0+0x1800] ;  /* 0x00180000005c783b */ /* 0x000ea80000000200 */
[----:B------:R-:W2:Y:S04]  /*1660*/  LDSM.16.M88.4 R96, [R3+0x4400] ;  /* 0x004400000360783b */ /* 0x000ea80000000200 */
[----:B------:R-:W2:Y:S04]  /*1670*/  LDSM.16.M88.4 R88, [R109+0x4000] ;  /* 0x004000006d58783b */ /* 0x000ea80000000200 */
[----:B------:R-:W-:Y:S01]  /*1680*/  LDSM.16.M88.4 R100, [R111+0x4000] ;  /* 0x004000006f64783b */ /* 0x000fe20000000200 */
[C---:B-1----:R-:W-:Y:S08]  /*1690*/  HMMA.16816.F32.BF16 R104, R80.reuse, R20, R104 ;  /* 0x000000145068723c */ /* 0x042ff00000041868 */
[C---:B---3--:R-:W-:Y:S08]  /*16a0*/  HMMA.16816.F32.BF16 R28, R80.reuse, R16, R28 ;  /* 0x00000010501c723c */ /* 0x048ff0000004181c */
[C---:B----4-:R-:W-:Y:S08]  /*16b0*/  HMMA.16816.F32.BF16 R32, R80.reuse, R12, R32 ;  /* 0x0000000c5020723c */ /* 0x050ff00000041820 */
[----:B--2---:R-:W-:Y:S01]  /*16c0*/  HMMA.16816.F32.BF16 R36, R80, R92, R36 ;  /* 0x0000005c5024723c */ /* 0x004fe20000041824 */
[----:B------:R-:W1:Y:S07]  /*16d0*/  LDSM.16.M88.4 R80, [R3+0x4c00] ;  /* 0x004c00000350783b */ /* 0x000e6e0000000200 */
        /* <DEDUP_REMOVED lines=17> */
[C---:B------:R-:W-:Y:S08]  /*17f0*/  HMMA.16816.F32.BF16 R28, R100.reuse, R18, R28 ;  /* 0x00000012641c723c */ /* 0x040ff0000004181c */
[----:B------:R-:W-:Y:S01]  /*1800*/  HMMA.16816.F32.BF16 R32, R100, R14, R32 ;  /* 0x0000000e6420723c */ /* 0x000fe20000041820 */
[----:B------:R-:W-:Y:S01]  /*1810*/  @!PT LDS RZ, [RZ] ;  /* 0x00000000fffff984 */ /* 0x000fe20000000800 */
[----:B------:R-:W-:Y:S01]  /*1820*/  @!PT LDS RZ, [RZ] ;  /* 0x00000000fffff984 */ /* 0x000fe20000000800 */
[----:B------:R-:W-:Y:S01]  /*1830*/  @!PT LDS RZ, [RZ] ;  /* 0x00000000fffff984 */ /* 0x000fe20000000800 */
[----:B------:R3:W-:Y:S07]  /*1840*/  LDGSTS.E.BYPASS.128 [R2+0x4000], [R6.64+0x100] ;  /* 0x0400010006027fae */ /* 0x0007ee000b901c44 */
[C---:B--2---:R-:W-:Y:S01]  /*1850*/  HMMA.16816.F32.BF16 R40, R88.reuse, R22, R40 ;  /* 0x000000165828723c */ /* 0x044fe20000041828 */
[----:B------:R3:W-:Y:S04]  /*1860*/  LDGSTS.E.BYPASS.128 [R2+0x4800], [R4.64+0x100] ;  /* 0x0480010004027fae */ /* 0x0007e8000b901c44 */
[----:B------:R-:W0:Y:S03]  /*1870*/  LDGDEPBAR ;  /* 0x00000000000079af */ /* 0x000e260000000000 */
[C---:B------:R-:W-:Y:S01]  /*1880*/  HMMA.16816.F32.BF16 R44, R88.reuse, R18, R44 ;  /* 0x00000012582c723c */ /* 0x040fe2000004182c */
[----:B------:R3:W-:Y:S04]  /*1890*/  LDGSTS.E.BYPASS.128 [R2], [R114.64+0x100] ;  /* 0x0000010072027fae */ /* 0x0007e8000b901c44 */
[----:B------:R3:W-:Y:S03]  /*18a0*/  LDGSTS.E.BYPASS.128 [R2+0x800], [R10.64+0x100] ;  /* 0x008001000a027fae */ /* 0x0007e6000b901c44 */
[----:B------:R-:W-:Y:S01]  /*18b0*/  HMMA.16816.F32.BF16 R48, R88, R14, R48 ;  /* 0x0000000e5830723c */ /* 0x000fe20000041830 */
[----:B------:R3:W-:Y:S04]  /*18c0*/  LDGSTS.E.BYPASS.128 [R2+0x1000], [R8.64+0x100] ;  /* 0x0100010008027fae */ /* 0x0007e8000b901c44 */
[----:B------:R3:W-:Y:S03]  /*18d0*/  LDGSTS.E.BYPASS.128 [R2+0x1800], [R112.64+0x100] ;  /* 0x0180010070027fae */ /* 0x0007e6000b901c44 */
[C---:B-1----:R-:W-:Y:S01]  /*18e0*/  HMMA.16816.F32.BF16 R56, R80.reuse, R22, R56 ;  /* 0x000000165038723c */ /* 0x042fe20000041838 */
[----:B------:R-:W0:Y:S07]  /*18f0*/  LDGDEPBAR ;  /* 0x00000000000079af */ /* 0x000e2e0000000000 */
[C---:B------:R-:W-:Y:S08]  /*1900*/  HMMA.16816.F32.BF16 R60, R80.reuse, R18, R60 ;  /* 0x00000012503c723c */ /* 0x040ff0000004183c */
[----:B------:R-:W-:Y:S08]  /*1910*/  HMMA.16816.F32.BF16 R64, R80, R14, R64 ;  /* 0x0000000e5040723c */ /* 0x000ff00000041840 */
[----:B------:R-:W-:Y:S01]  /*1920*/  HMMA.16816.F32.BF16 R52, R88, R94, R52 ;  /* 0x0000005e5834723c */ /* 0x000fe20000041834 */
[----:B------:R-:W-:-:S04]  /*1930*/  DEPBAR.LE SB0, 0x2 ;  /* 0x000080800000791a */ /* 0x000fc80000000000 */
[----:B------:R-:W-:Y:S03]  /*1940*/  BAR.SYNC.DEFER_BLOCKING 0x0 ;  /* 0x0000000000007b1d */ /* 0x000fe60000010000 */
[----:B------:R-:W-:Y:S08]  /*1950*/  HMMA.16816.F32.BF16 R68, R80, R94, R68 ;  /* 0x0000005e5044723c */ /* 0x000ff00000041844 */
[C---:B------:R-:W-:Y:S08]  /*1960*/  HMMA.16816.F32.BF16 R20, R96.reuse, R22, R76 ;  /* 0x000000166014723c */ /* 0x040ff0000004184c */
[C---:B------:R-:W-:Y:S01]  /*1970*/  HMMA.16816.F32.BF16 R16, R96.reuse, R18, R72 ;  /* 0x000000126010723c */ /* 0x040fe20000041848 */
[----:B------:R-:W-:Y:S07]  /*1980*/  LDSM.16.M88.4 R80, [R108+0x5000] ;  /* 0x005000006c50783b */ /* 0x000fee0000000200 */
[----:B------:R-:W-:Y:S01]  /*1990*/  HMMA.16816.F32.BF16 R12, R96, R14, R24 ;  /* 0x0000000e600c723c */ /* 0x000fe20000041818 */
[----:B------:R-:W1:Y:S04]  /*19a0*/  LDSM.16.M88.4 R76, [R0+0x2000] ;  /* 0x00200000004c783b */ /* 0x000e680000000200 */
[----:B------:R-:W2:Y:S03]  /*19b0*/  LDSM.16.M88.4 R72, [R0+0x2800] ;  /* 0x002800000048783b */ /* 0x000ea60000000200 */
[-C--:B------:R-:W-:Y:S01]  /*19c0*/  HMMA.16816.F32.BF16 R36, R100, R94.reuse, R36 ;  /* 0x0000005e6424723c */ /* 0x080fe20000041824 */
[----:B------:R-:W4:Y:S04]  /*19d0*/  LDSM.16.M88.4 R24, [R0+0x3000] ;  /* 0x003000000018783b */ /* 0x000f280000000200 */
[----:B------:R-:W3:Y:S03]  /*19e0*/  LDSM.16.M88.4 R88, [R0+0x3800] ;  /* 0x003800000058783b */ /* 0x000ee60000000200 */
[----:B------:R-:W-:Y:S01]  /*19f0*/  HMMA.16816.F32.BF16 R92, R96, R94, R84 ;  /* 0x0000005e605c723c */ /* 0x000fe20000041854 */
[----:B------:R-:W3:Y:S04]  /*1a00*/  LDSM.16.M88.4 R96, [R3+0x5400] ;  /* 0x005400000360783b */ /* 0x000ee80000000200 */
[----:B------:R-:W3:Y:S04]  /*1a10*/  LDSM.16.M88.4 R84, [R109+0x5000] ;  /* 0x005000006d54783b */ /* 0x000ee80000000200 */
[----:B------:R-:W-:Y:S01]  /*1a20*/  LDSM.16.M88.4 R100, [R111+0x5000] ;  /* 0x005000006f64783b */ /* 0x000fe20000000200 */
[C---:B-1----:R-:W-:Y:S08]  /*1a30*/  HMMA.16816.F32.BF16 R104, R80.reuse, R76, R104 ;  /* 0x0000004c5068723c */ /* 0x042ff00000041868 */
[C---:B--2---:R-:W-:Y:S08]  /*1a40*/  HMMA.16816.F32.BF16 R28, R80.reuse, R72, R28 ;  /* 0x00000048501c723c */ /* 0x044ff0000004181c */
[C---:B----4-:R-:W-:Y:S08]  /*1a50*/  HMMA.16816.F32.BF16 R32, R80.reuse, R24, R32 ;  /* 0x000000185020723c */ /* 0x050ff00000041820 */
[----:B---3--:R-:W-:Y:S01]  /*1a60*/  HMMA.16816.F32.BF16 R36, R80, R88, R36 ;  /* 0x000000585024723c */ /* 0x008fe20000041824 */
        /* <DEDUP_REMOVED lines=28> */
[----:B------:R3:W-:Y:S04]  /*1c30*/  LDGSTS.E.BYPASS.128 [R2+0x2000], [R114.64+0x140] ;  /* 0x0200014072027fae */ /* 0x0007e8000b901c44 */
        /* <DEDUP_REMOVED lines=16> */
[----:B------:R-:W1:Y:S04]  /*1d40*/  LDSM.16.M88.4 R20, [R0] ;  /* 0x000000000014783b */ /* 0x000e680000000200 */
        /* <DEDUP_REMOVED lines=423> */
[----:B------:R-:W2:Y:S07]  /*37c0*/  LDSM.16.M88.4 R96, [R116+0x5400] ;  /* 0x005400007460783b */ /* 0x000eae0000000200 */
[C---:B------:R-:W-:Y:S08]  /*37d0*/  HMMA.16816.F32.BF16 R56, R88.reuse, R76, R56 ;  /* 0x0000004c5838723c */ /* 0x040ff00000041838 */
[C---:B------:R-:W-:Y:S08]  /*37e0*/  HMMA.16816.F32.BF16 R60, R88.reuse, R80, R60 ;  /* 0x00000050583c723c */ /* 0x040ff0000004183c */
[C---:B------:R-:W-:Y:S08]  /*37f0*/  HMMA.16816.F32.BF16 R64, R88.reuse, R84, R64 ;  /* 0x000000545840723c */ /* 0x040ff00000041840 */
[----:B------:R-:W-:Y:S01]  /*3800*/  HMMA.16816.F32.BF16 R68, R88, R92, R68 ;  /* 0x0000005c5844723c */ /* 0x000fe20000041844 */
[----:B------:R-:W-:Y:S07]  /*3810*/  LDSM.16.M88.4 R88, [R116+0x5c00] ;  /* 0x005c00007458783b */ /* 0x000fee0000000200 */
        /* <DEDUP_REMOVED lines=57> */
[----:B------:R-:W3:Y:S07]  /*3bb0*/  LDSM.16.M88.4 R72, [R111+0x4000] ;  /* 0x004000006f48783b */ /* 0x000eee0000000200 */
[C---:B-1----:R-:W-:Y:S08]  /*3bc0*/  HMMA.16816.F32.BF16 R76, R96.reuse, R20, R76 ;  /* 0x00000014604c723c */ /* 0x042ff0000004184c */
[C---:B------:R-:W-:Y:S08]  /*3bd0*/  HMMA.16816.F32.BF16 R80, R96.reuse, R12, R80 ;  /* 0x0000000c6050723c */ /* 0x040ff00000041850 */
[C---:B------:R-:W-:Y:S08]  /*3be0*/  HMMA.16816.F32.BF16 R84, R96.reuse, R24, R84 ;  /* 0x000000186054723c */ /* 0x040ff00000041854 */
[----:B------:R-:W-:Y:S01]  /*3bf0*/  HMMA.16816.F32.BF16 R92, R96, R16, R92 ;  /* 0x00000010605c723c */ /* 0x000fe2000004185c */
[----:B------:R-:W1:Y:S04]  /*3c00*/  LDSM.16.M88.4 R96, [R110+0x4000] ;  /* 0x004000006e60783b */ /* 0x000e680000000200 */
[----:B------:R-:W-:Y:S03]  /*3c10*/  BAR.SYNC.DEFER_BLOCKING 0x0 ;  /* 0x0000000000007b1d */ /* 0x000fe60000010000 */
[-C--:B--2---:R-:W-:Y:S08]  /*3c20*/  HMMA.16816.F32.BF16 R40, R88, R22.reuse, R40 ;  /* 0x000000165828723c */ /* 0x084ff00000041828 */
[C---:B---3--:R-:W-:Y:S08]  /*3c30*/  HMMA.16816.F32.BF16 R104, R72.reuse, R22, R104 ;  /* 0x000000164868723c */ /* 0x048ff00000041868 */
[C---:B------:R-:W-:Y:S01]  /*3c40*/  HMMA.16816.F32.BF16 R28, R72.reuse, R14, R28 ;  /* 0x0000000e481c723c */ /* 0x040fe2000004181c */
        /* <DEDUP_REMOVED lines=8> */
[----:B------:R2:W-:Y:S04]  /*3cd0*/  LDGSTS.E.BYPASS.128 [R2], [R114.64+0x380] ;  /* 0x0000038072027fae */ /* 0x0005e8000b901c44 */
[----:B------:R2:W-:Y:S03]  /*3ce0*/  LDGSTS.E.BYPASS.128 [R2+0x800], [R10.64+0x380] ;  /* 0x008003800a027fae */ /* 0x0005e6000b901c44 */
[C---:B------:R-:W-:Y:S01]  /*3cf0*/  HMMA.16816.F32.BF16 R44, R88.reuse, R14, R44 ;  /* 0x0000000e582c723c */ /* 0x040fe2000004182c */
[----:B------:R2:W-:Y:S04]  /*3d00*/  LDGSTS.E.BYPASS.128 [R2+0x1000], [R8.64+0x380] ;  /* 0x0100038008027fae */ /* 0x0005e8000b901c44 */
[----:B------:R2:W-:Y:S03]  /*3d10*/  LDGSTS.E.BYPASS.128 [R2+0x1800], [R112.64+0x380] ;  /* 0x0180038070027fae */ /* 0x0005e6000b901c44 */
[C---:B------:R-:W-:Y:S01]  /*3d20*/  HMMA.16816.F32.BF16 R48, R88.reuse, R26, R48 ;  /* 0x0000001a5830723c */ /* 0x040fe20000041830 */
[----:B------:R-:W0:Y:S07]  /*3d30*/  LDGDEPBAR ;  /* 0x00000000000079af */ /* 0x000e2e0000000000 */
[----:B------:R-:W-:Y:S08]  /*3d40*/  HMMA.16816.F32.BF16 R52, R88, R18, R52 ;  /* 0x000000125834723c */ /* 0x000ff00000041834 */
[C---:B-1----:R-:W-:Y:S08]  /*3d50*/  HMMA.16816.F32.BF16 R56, R96.reuse, R22, R56 ;  /* 0x000000166038723c */ /* 0x042ff00000041838 */
        /* <DEDUP_REMOVED lines=9> */
[----:B------:R-:W3:Y:S03]  /*3df0*/  LDSM.16.M88.4 R12, [R0+0x2800] ;  /* 0x00280000000c783b */ /* 0x000ee60000000200 */
[-C--:B------:R-:W-:Y:S01]  /*3e00*/  HMMA.16816.F32.BF16 R68, R96, R18.reuse, R68 ;  /* 0x000000126044723c */ /* 0x080fe20000041844 */
[----:B------:R-:W4:Y:S04]  /*3e10*/  LDSM.16.M88.4 R72, [R0+0x3000] ;  /* 0x003000000048783b */ /* 0x000f280000000200 */
[----:B------:R-:W2:Y:S03]  /*3e20*/  LDSM.16.M88.4 R20, [R0+0x3800] ;  /* 0x003800000014783b */ /* 0x000ea60000000200 */
[----:B------:R-:W-:Y:S01]  /*3e30*/  HMMA.16816.F32.BF16 R92, R100, R18, R92 ;  /* 0x00000012645c723c */ /* 0x000fe2000004185c */
        /* <DEDUP_REMOVED lines=24> */
[C---:B--2---:R-:W-:Y:S08]  /*3fc0*/  HMMA.16816.F32.BF16 R104, R16.reuse, R26, R104 ;  /* 0x0000001a1068723c */ /* 0x044ff00000041868 */
[C---:B------:R-:W-:Y:S08]  /*3fd0*/  HMMA.16816.F32.BF16 R28, R16.reuse, R14, R28 ;  /* 0x0000000e101c723c */ /* 0x040ff0000004181c */
[C---:B------:R-:W-:Y:S01]  /*3fe0*/  HMMA.16816.F32.BF16 R32, R16.reuse, R74, R32 ;  /* 0x0000004a1020723c */ /* 0x040fe20000041820 */
[----:B------:R-:W-:Y:S01]  /*3ff0*/  @!PT LDS RZ, [RZ] ;  /* 0x00000000fffff984 */ /* 0x000fe20000000800 */
[----:B------:R-:W-:Y:S01]  /*4000*/  @!PT LDS RZ, [RZ] ;  /* 0x00000000fffff984 */ /* 0x000fe20000000800 */
[----:B------:R-:W-:Y:S01]  /*4010*/  @!PT LDS RZ, [RZ] ;  /* 0x00000000fffff984 */ /* 0x000fe20000000800 */
[----:B------:R2:W-:Y:S07]  /*4020*/  LDGSTS.E.BYPASS.128 [R2+0x5000], [R6.64+0x3c0] ;  /* 0x050003c006027fae */ /* 0x0005ee000b901c44 */
[----:B------:R-:W-:Y:S01]  /*4030*/  HMMA.16816.F32.BF16 R36, R16, R22, R36 ;  /* 0x000000161024723c */ /* 0x000fe20000041824 */
[----:B------:R2:W-:Y:S04]  /*4040*/  LDGSTS.E.BYPASS.128 [R2+0x5800], [R4.64+0x3c0] ;  /* 0x058003c004027fae */ /* 0x0005e8000b901c44 */
[----:B------:R-:W0:Y:S03]  /*4050*/  LDGDEPBAR ;  /* 0x00000000000079af */ /* 0x000e260000000000 */
[C---:B---3--:R-:W-:Y:S01]  /*4060*/  HMMA.16816.F32.BF16 R40, R96.reuse, R26, R40 ;  /* 0x0000001a6028723c */ /* 0x048fe20000041828 */
[----:B------:R2:W-:Y:S04]  /*4070*/  LDGSTS.E.BYPASS.128 [R2+0x2000], [R114.64+0x3c0] ;  /* 0x020003c072027fae */ /* 0x0005e8000b901c44 */
[----:B------:R2:W-:Y:S03]  /*4080*/  LDGSTS.E.BYPASS.128 [R2+0x2800], [R10.64+0x3c0] ;  /* 0x028003c00a027fae */ /* 0x0005e6000b901c44 */
[C---:B------:R-:W-:Y:S01]  /*4090*/  HMMA.16816.F32.BF16 R44, R96.reuse, R14, R44 ;  /* 0x0000000e602c723c */ /* 0x040fe2000004182c */
[----:B------:R2:W-:Y:S04]  /*40a0*/  LDGSTS.E.BYPASS.128 [R2+0x3000], [R8.64+0x3c0] ;  /* 0x030003c008027fae */ /* 0x0005e8000b901c44 */
[----:B------:R2:W-:Y:S03]  /*40b0*/  LDGSTS.E.BYPASS.128 [R2+0x3800], [R112.64+0x3c0] ;  /* 0x038003c070027fae */ /* 0x0005e6000b901c44 */
[C---:B------:R-:W-:Y:S01]  /*40c0*/  HMMA.16816.F32.BF16 R48, R96.reuse, R74, R48 ;  /* 0x0000004a6030723c */ /* 0x040fe20000041830 */
[----:B------:R-:W0:Y:S07]  /*40d0*/  LDGDEPBAR ;  /* 0x00000000000079af */ /* 0x000e2e0000000000 */
[----:B------:R-:W-:Y:S08]  /*40e0*/  HMMA.16816.F32.BF16 R52, R96, R22, R52 ;  /* 0x000000166034723c */ /* 0x000ff00000041834 */
[C---:B------:R-:W-:Y:S08]  /*40f0*/  HMMA.16816.F32.BF16 R56, R100.reuse, R26, R56 ;  /* 0x0000001a6438723c */ /* 0x040ff00000041838 */
[----:B------:R-:W-:Y:S01]  /*4100*/  HMMA.16816.F32.BF16 R60, R100, R14, R60 ;  /* 0x0000000e643c723c */ /* 0x000fe2000004183c */
[----:B------:R-:W-:-:S04]  /*4110*/  DEPBAR.LE SB0, 0x2 ;  /* 0x000080800000791a */ /* 0x000fc80000000000 */
[----:B------:R-:W-:Y:S03]  /*4120*/  BAR.SYNC.DEFER_BLOCKING 0x0 ;  /* 0x0000000000007b1d */ /* 0x000fe60000010000 */
[----:B------:R-:W-:Y:S08]  /*4130*/  HMMA.16816.F32.BF16 R64, R100, R74, R64 ;  /* 0x0000004a6440723c */ /* 0x000ff00000041840 */
[C---:B-1----:R-:W-:Y:S08]  /*4140*/  HMMA.16816.F32.BF16 R76, R88.reuse, R26, R76 ;  /* 0x0000001a584c723c */ /* 0x042ff0000004184c */
[C---:B------:R-:W-:Y:S01]  /*4150*/  HMMA.16816.F32.BF16 R80, R88.reuse, R14, R80 ;  /* 0x0000000e5850723c */ /* 0x040fe20000041850 */
[----:B------:R-:W-:Y:S07]  /*4160*/  LDSM.16.M88.4 R96, [R108+0x4000] ;  /* 0x004000006c60783b */ /* 0x000fee0000000200 */
[----:B------:R-:W-:Y:S01]  /*4170*/  HMMA.16816.F32.BF16 R84, R88, R74, R84 ;  /* 0x0000004a5854723c */ /* 0x000fe20000041854 */
[----:B------:R-:W1:Y:S04]  /*4180*/  LDSM.16.M88.4 R24, [R0] ;  /* 0x000000000018783b */ /* 0x000e680000000200 */
        /* <DEDUP_REMOVED lines=229> */
[----:B------:R-:W-:Y:S07]  /*4fe0*/  LDSM.16.M88.4 R12, [R0] ;  /* 0x00000000000c783b */ /* 0x000fee0000000200 */
        /* <DEDUP_REMOVED lines=78> */
[-C--:B------:R-:W-:Y:S08]  /*54d0*/  HMMA.16816.F32.BF16 R56, R88, R20.reuse, R56 ;  /* 0x000000145838723c */ /* 0x080ff00000041838 */
[C---:B-1----:R-:W-:Y:S08]  /*54e0*/  HMMA.16816.F32.BF16 R76, R96.reuse, R20, R76 ;  /* 0x00000014604c723c */ /* 0x042ff0000004184c */
[C---:B------:R-:W-:Y:S08]  /*54f0*/  HMMA.16816.F32.BF16 R80, R96.reuse, R24, R80 ;  /* 0x000000186050723c */ /* 0x040ff00000041850 */
[----:B------:R-:W-:Y:S08]  /*5500*/  HMMA.16816.F32.BF16 R84, R96, R72, R84 ;  /* 0x000000486054723c */ /* 0x000ff00000041854 */
[C---:B------:R-:W-:Y:S08]  /*5510*/  HMMA.16816.F32.BF16 R60, R88.reuse, R24, R60 ;  /* 0x00000018583c723c */ /* 0x040ff0000004183c */
[C---:B------:R-:W-:Y:S08]  /*5520*/  HMMA.16816.F32.BF16 R64, R88.reuse, R72, R64 ;  /* 0x000000485840723c */ /* 0x040ff00000041840 */
[-C--:B------:R-:W-:Y:S01]  /*5530*/  HMMA.16816.F32.BF16 R68, R88, R12.reuse, R68 ;  /* 0x0000000c5844723c */ /* 0x080fe20000041844 */
[----:B------:R-:W1:Y:S07]  /*5540*/  LDSM.16.M88.4 R88, [R116+0x5400] ;  /* 0x005400007458783b */ /* 0x000e6e0000000200 */
[----:B------:R-:W-:Y:S01]  /*5550*/  HMMA.16816.F32.BF16 R96, R96, R12, R92 ;  /* 0x0000000c6060723c */ /* 0x000fe2000004185c */
[----:B------:R-:W3:Y:S04]  /*5560*/  LDSM.16.M88.4 R92, [R116+0x5c00] ;  /* 0x005c0000745c783b */ /* 0x000ee80000000200 */
        /* <DEDUP_REMOVED lines=11> */
[C---:B-1----:R-:W-:Y:S01]  /*5620*/  HMMA.16816.F32.BF16 R40, R88.reuse, R22, R40 ;  /* 0x000000165828723c */ /* 0x042fe20000041828 */
        /* <DEDUP_REMOVED lines=13> */
[C---:B---3--:R-:W-:Y:S08]  /*5700*/  HMMA.16816.F32.BF16 R76, R92.reuse, R22, R76 ;  /* 0x000000165c4c723c */ /* 0x048ff0000004184c */
        /* <DEDUP_REMOVED lines=155> */
[----:B------:R2:W-:Y:S07]  /*60c0*/  LDGSTS.E.BYPASS.128 [R2+0x4000], [R6.64+0x600], !PT ;  /* 0x0400060006027fae */ /* 0x0005ee000f901c44 */
[----:B------:R-:W-:Y:S01]  /*60d0*/  HMMA.16816.F32.BF16 R36, R12, R26, R36 ;  /* 0x0000001a0c24723c */ /* 0x000fe20000041824 */
[----:B------:R2:W-:Y:S04]  /*60e0*/  LDGSTS.E.BYPASS.128 [R2+0x4800], [R4.64+0x600], !PT ;  /* 0x0480060004027fae */ /* 0x0005e8000f901c44 */
[----:B------:R-:W0:Y:S03]  /*60f0*/  LDGDEPBAR ;  /* 0x00000000000079af */ /* 0x000e260000000000 */
[C---:B---3--:R-:W-:Y:S01]  /*6100*/  HMMA.16816.F32.BF16 R40, R20.reuse, R94, R40 ;  /* 0x0000005e1428723c */ /* 0x048fe20000041828 */
[----:B------:R2:W-:Y:S04]  /*6110*/  LDGSTS.E.BYPASS.128 [R2], [R114.64+0x600], !PT ;  /* 0x0000060072027fae */ /* 0x0005e8000f901c44 */
[----:B------:R2:W-:Y:S03]  /*6120*/  LDGSTS.E.BYPASS.128 [R2+0x800], [R10.64+0x600], !PT ;  /* 0x008006000a027fae */ /* 0x0005e6000f901c44 */
[C---:B------:R-:W-:Y:S01]  /*6130*/  HMMA.16816.F32.BF16 R44, R20.reuse, R90, R44 ;  /* 0x0000005a142c723c */ /* 0x040fe2000004182c */
[----:B------:R2:W-:Y:S04]  /*6140*/  LDGSTS.E.BYPASS.128 [R2+0x1000], [R8.64+0x600], !PT ;  /* 0x0100060008027fae */ /* 0x0005e8000f901c44 */
[----:B------:R2:W-:Y:S03]  /*6150*/  LDGSTS.E.BYPASS.128 [R2+0x1800], [R112.64+0x600], !PT ;  /* 0x0180060070027fae */ /* 0x0005e6000f901c44 */
        /* <DEDUP_REMOVED lines=11> */
[C---:B------:R-:W-:Y:S01]  /*6210*/  HMMA.16816.F32.BF16 R84, R16.reuse, R74, R84 ;  /* 0x0000004a1054723c */ /* 0x040fe20000041854 */
[----:B------:R-:W-:Y:S04]  /*6220*/  LDSM.16.M88.4 R12, [R0+0x3000] ;  /* 0x00300000000c783b */ /* 0x000fe80000000200 */
[----:B------:R-:W-:Y:S03]  /*6230*/  LDSM.16.M88.4 R72, [R0+0x3800] ;  /* 0x003800000048783b */ /* 0x000fe60000000200 */
[----:B------:R-:W-:Y:S01]  /*6240*/  HMMA.16816.F32.BF16 R96, R16, R26, R96 ;  /* 0x0000001a1060723c */ /* 0x000fe20000041860 */
[----:B------:R-:W1:Y:S04]  /*6250*/  LDSM.16.M88.4 R24, [R108+0x5000] ;  /* 0x005000006c18783b */ /* 0x000e680000000200 */
[----:B------:R3:W4:Y:S03]  /*6260*/  LDSM.16.M88.4 R16, [R0+0x2000] ;  /* 0x002000000010783b */ /* 0x0007260000000200 */
[----:B------:R-:W-:Y:S01]  /*6270*/  HMMA.16816.F32.BF16 R60, R100, R90, R60 ;  /* 0x0000005a643c723c */ /* 0x000fe2000004183c */
[----:B------:R-:W2:Y:S04]  /*6280*/  LDSM.16.M88.4 R92, [R3+0x5400] ;  /* 0x00540000035c783b */ /* 0x000ea80000000200 */
[----:B------:R-:W2:Y:S04]  /*6290*/  LDSM.16.M88.4 R100, [R109+0x5000] ;  /* 0x005000006d64783b */ /* 0x000ea80000000200 */
[----:B------:R1:W2:Y:S04]  /*62a0*/  LDSM.16.M88.4 R88, [R3+0x5c00] ;  /* 0x005c00000358783b */ /* 0x0002a80000000200 */
[----:B---3--:R-:W3:Y:S01]  /*62b0*/  S2R R0, SR_TID.X ;  /* 0x0000000000007919 */ /* 0x008ee20000002100 */
[----:B-1----:R-:W-:Y:S01]  /*62c0*/  HMMA.16816.F32.BF16 R28, R24, R20, R28 ;  /* 0x00000014181c723c */ /* 0x002fe2000004181c */
[----:B---3--:R-:W-:-:S07]  /*62d0*/  IMAD.SHL.U32 R3, R0, 0x2, RZ ;  /* 0x0000000200037824 */ /* 0x008fce00078e00ff */
[C---:B----4-:R-:W-:Y:S08]  /*62e0*/  HMMA.16816.F32.BF16 R104, R24.reuse, R16, R104 ;  /* 0x000000101868723c */ /* 0x050ff00000041868 */
[C---:B------:R-:W-:Y:S08]  /*62f0*/  HMMA.16816.F32.BF16 R32, R24.reuse, R12, R32 ;  /* 0x0000000c1820723c */ /* 0x040ff00000041820 */
[----:B------:R-:W-:Y:S01]  /*6300*/  HMMA.16816.F32.BF16 R36, R24, R72, R36 ;  /* 0x000000481824723c */ /* 0x000fe20000041824 */
[----:B------:R-:W-:Y:S07]  /*6310*/  LDSM.16.M88.4 R24, [R110+0x5000] ;  /* 0x005000006e18783b */ /* 0x000fee0000000200 */
[C---:B--2---:R-:W-:Y:S08]  /*6320*/  HMMA.16816.F32.BF16 R40, R92.reuse, R16, R40 ;  /* 0x000000105c28723c */ /* 0x044ff00000041828 */
[C---:B------:R-:W-:Y:S08]  /*6330*/  HMMA.16816.F32.BF16 R44, R92.reuse, R20, R44 ;  /* 0x000000145c2c723c */ /* 0x040ff0000004182c */
[C---:B------:R-:W-:Y:S08]  /*6340*/  HMMA.16816.F32.BF16 R48, R92.reuse, R12, R48 ;  /* 0x0000000c5c30723c */ /* 0x040ff00000041830 */
[----:B------:R-:W-:Y:S01]  /*6350*/  HMMA.16816.F32.BF16 R52, R92, R72, R52 ;  /* 0x000000485c34723c */ /* 0x000fe20000041834 */
[----:B------:R-:W1:Y:S04]  /*6360*/  LDSM.16.M88.4 R92, [R111+0x5000] ;  /* 0x005000006f5c783b */ /* 0x000e680000000200 */
[----:B------:R-:W2:Y:S03]  /*6370*/  LDSM.16.M88.4 R108, [R116+0x5400] ;  /* 0x00540000746c783b */ /* 0x000ea60000000200 */
[C---:B------:R-:W-:Y:S08]  /*6380*/  HMMA.16816.F32.BF16 R56, R100.reuse, R16, R56 ;  /* 0x000000106438723c */ /* 0x040ff00000041838 */
[C---:B------:R-:W-:Y:S08]  /*6390*/  HMMA.16816.F32.BF16 R60, R100.reuse, R20, R60 ;  /* 0x00000014643c723c */ /* 0x040ff0000004183c */
[C---:B------:R-:W-:Y:S08]  /*63a0*/  HMMA.16816.F32.BF16 R64, R100.reuse, R12, R64 ;  /* 0x0000000c6440723c */ /* 0x040ff00000041840 */
[----:B------:R-:W-:Y:S01]  /*63b0*/  HMMA.16816.F32.BF16 R68, R100, R72, R68 ;  /* 0x000000486444723c */ /* 0x000fe20000041844 */
[----:B------:R-:W3:Y:S04]  /*63c0*/  LDSM.16.M88.4 R100, [R116+0x5c00] ;  /* 0x005c00007464783b */ /* 0x000ee80000000200 */
[----:B------:R-:W-:Y:S03]  /*63d0*/  BAR.SYNC.DEFER_BLOCKING 0x0 ;  /* 0x0000000000007b1d */ /* 0x000fe60000010000 */
[----:B------:R-:W-:Y:S07]  /*63e0*/  HMMA.16816.F32.BF16 R84, R88, R12, R84 ;  /* 0x0000000c5854723c */ /* 0x000fee0000041854 */
[----:B------:R-:W-:Y:S01]  /*63f0*/  LOP3.LUT R12, R119, 0x180, RZ, 0xc0, !PT ;  /* 0x00000180770c7812 */ /* 0x000fe200078ec0ff */
[----:B-1----:R-:W-:Y:S01]  /*6400*/  HMMA.16816.F32.BF16 R32, R92, R14, R32 ;  /* 0x0000000e5c20723c */ /* 0x002fe20000041820 */
[----:B------:R-:W-:-:S02]  /*6410*/  SHF.R.U32.HI R13, RZ, 0x4, R120 ;  /* 0x00000004ff0d7819 */ /* 0x000fc40000011678 */
[----:B------:R-:W-:Y:S02]  /*6420*/  LOP3.LUT R3, R12, 0x6, R3, 0xf8, !PT ;  /* 0x000000060c037812 */ /* 0x000fe400078ef803 */
[----:B------:R-:W-:-:S03]  /*6430*/  LOP3.LUT R13, R13, 0x38, RZ, 0xc0, !PT ;  /* 0x000000380d0d7812 */ /* 0x000fc600078ec0ff */
[C---:B------:R-:W-:Y:S01]  /*6440*/  HMMA.16816.F32.BF16 R104, R92.reuse, R18, R104 ;  /* 0x000000125c68723c */ /* 0x040fe20000041868 */
[----:B------:R-:W-:Y:S01]  /*6450*/  IMAD R12, R122, 0x20, R3 ;  /* 0x000000207a0c7824 */ /* 0x000fe200078e0203 */
[----:B------:R-:W-:Y:S01]  /*6460*/  @!PT LDS RZ, [RZ] ;  /* 0x00000000fffff984 */ /* 0x000fe20000000800 */
[----:B------:R-:W-:Y:S01]  /*6470*/  @!PT LDS RZ, [RZ] ;  /* 0x00000000fffff984 */ /* 0x000fe20000000800 */
[----:B------:R-:W-:Y:S01]  /*6480*/  @!PT LDS RZ, [RZ] ;  /* 0x00000000fffff984 */ /* 0x000fe20000000800 */
[----:B------:R1:W-:Y:S04]  /*6490*/  LDGSTS.E.BYPASS.128 [R2+0x5000], [R6.64+0x640], !PT ;  /* 0x0500064006027fae */ /* 0x0003e8000f901c44 */
[----:B------:R-:W-:Y:S02]  /*64a0*/  IADD3 R3, R12, 0x400, RZ ;  /* 0x000004000c037810 */ /* 0x000fe40007ffe0ff */
[----:B------:R-:W-:Y:S01]  /*64b0*/  HMMA.16816.F32.BF16 R28, R92, R22, R28 ;  /* 0x000000165c1c723c */ /* 0x000fe2000004181c */
[----:B------:R1:W-:Y:S01]  /*64c0*/  LDGSTS.E.BYPASS.128 [R2+0x5800], [R4.64+0x640], !PT ;  /* 0x0580064004027fae */ /* 0x0003e2000f901c44 */
[----:B------:R-:W-:-:S03]  /*64d0*/  SHF.R.U32.HI R3, RZ, 0x4, R3 ;  /* 0x00000004ff037819 */ /* 0x000fc60000011603 */
[----:B------:R-:W0:Y:S03]  /*64e0*/  LDGDEPBAR ;  /* 0x00000000000079af */ /* 0x000e260000000000 */
[----:B------:R-:W-:Y:S01]  /*64f0*/  HMMA.16816.F32.BF16 R36, R92, R74, R36 ;  /* 0x0000004a5c24723c */ /* 0x000fe20000041824 */
[----:B------:R1:W-:Y:S01]  /*6500*/  LDGSTS.E.BYPASS.128 [R2+0x2000], [R114.64+0x640], !PT ;  /* 0x0200064072027fae */ /* 0x0003e2000f901c44 */
[----:B------:R-:W-:-:S03]  /*6510*/  F2FP.BF16.PACK_AB R34, R35, R34 ;  /* 0x000000222322723e */ /* 0x000fc600000010ff */
[----:B------:R1:W-:Y:S03]  /*6520*/  LDGSTS.E.BYPASS.128 [R2+0x2800], [R10.64+0x640], !PT ;  /* 0x028006400a027fae */ /* 0x0003e6000f901c44 */
[----:B------:R-:W-:Y:S01]  /*6530*/  HMMA.16816.F32.BF16 R76, R88, R16, R76 ;  /* 0x00000010584c723c */ /* 0x000fe2000004184c */
[----:B------:R1:W-:Y:S01]  /*6540*/  LDGSTS.E.BYPASS.128 [R2+0x3000], [R8.64+0x640], !PT ;  /* 0x0300064008027fae */ /* 0x0003e2000f901c44 */
[----:B------:R-:W-:Y:S02]  /*6550*/  F2FP.BF16.PACK_AB R105, R105, R104 ;  /* 0x000000686969723e */ /* 0x000fe400000010ff */
[----:B------:R-:W-:Y:S01]  /*6560*/  F2FP.BF16.PACK_AB R106, R107, R106 ;  /* 0x0000006a6b6a723e */ /* 0x000fe200000010ff */
[----:B------:R1:W-:Y:S02]  /*6570*/  LDGSTS.E.BYPASS.128 [R2+0x3800], [R112.64+0x640], !PT ;  /* 0x0380064070027fae */ /* 0x0003e4000f901c44 */
[----:B------:R-:W-:Y:S01]  /*6580*/  LOP3.LUT R16, R120, 0x3f8, RZ, 0xc0, !PT ;  /* 0x000003f878107812 */ /* 0x000fe200078ec0ff */
[----:B------:R-:W-:Y:S01]  /*6590*/  HMMA.16816.F32.BF16 R64, R24, R14, R64 ;  /* 0x0000000e1840723c */ /* 0x000fe20000041840 */
[----:B------:R-:W0:Y:S01]  /*65a0*/  LDGDEPBAR ;  /* 0x00000000000079af */ /* 0x000e220000000000 */
[----:B------:R-:W-:-:S02]  /*65b0*/  F2FP.BF16.PACK_AB R29, R29, R28 ;  /* 0x0000001c1d1d723e */ /* 0x000fc400000010ff */
[----:B------:R-:W-:Y:S02]  /*65c0*/  F2FP.BF16.PACK_AB R30, R31, R30 ;  /* 0x0000001e1f1e723e */ /* 0x000fe400000010ff */
[----:B------:R-:W-:Y:S02]  /*65d0*/  LOP3.LUT R17, R16, 0x400, RZ, 0xfc, !PT ;  /* 0x0000040010117812 */ /* 0x000fe400078efcff */
[----:B--2---:R-:W-:Y:S01]  /*65e0*/  HMMA.16816.F32.BF16 R48, R108, R14, R48 ;  /* 0x0000000e6c30723c */ /* 0x004fe20000041830 */
[----:B------:R-:W-:Y:S02]  /*65f0*/  F2FP.BF16.PACK_AB R37, R37, R36 ;  /* 0x000000242525723e */ /* 0x000fe400000010ff */
[----:B------:R-:W-:Y:S02]  /*6600*/  F2FP.BF16.PACK_AB R38, R39, R38 ;  /* 0x000000262726723e */ /* 0x000fe400000010ff */
[----:B------:R-:W-:-:S03]  /*6610*/  SHF.R.U32.HI R17, RZ, 0x4, R17 ;  /* 0x00000004ff117819 */ /* 0x000fc60000011611 */
[----:B---3--:R-:W-:Y:S01]  /*6620*/  HMMA.16816.F32.BF16 R84, R100, R14, R84 ;  /* 0x0000000e6454723c */ /* 0x008fe20000041854 */
[----:B------:R-:W-:-:S06]  /*6630*/  LOP3.LUT R17, R17, 0x78, RZ, 0xc0, !PT ;  /* 0x0000007811117812 */ /* 0x000fcc00078ec0ff */
[----:B------:R-:W-:Y:S01]  /*6640*/  SHF.R.U32.HI R15, RZ, 0x4, R0 ;  /* 0x00000004ff0f7819 */ /* 0x000fe20000011600 */
[----:B------:R-:W-:Y:S01]  /*6650*/  IMAD.IADD R0, R16, 0x1, R13 ;  /* 0x0000000110007824 */ /* 0x000fe200078e020d */
[----:B------:R-:W-:-:S04]  /*6660*/  DEPBAR.LE SB0, 0x0 ;  /* 0x000080000000791a */ /* 0x000fc80000000000 */
[----:B------:R-:W-:Y:S01]  /*6670*/  LOP3.LUT R13, R121, R12, RZ, 0xfc, !PT ;  /* 0x0000000c790d7212 */ /* 0x000fe200078efcff */
[----:B------:R-:W-:Y:S01]  /*6680*/  HMMA.16816.F32.BF16 R40, R108, R18, R40 ;  /* 0x000000126c28723c */ /* 0x000fe20000041828 */
[----:B------:R-:W-:Y:S01]  /*6690*/  LOP3.LUT R14, R3, 0x78, RZ, 0xc0, !PT ;  /* 0x00000078030e7812 */ /* 0x000fe200078ec0ff */
[----:B------:R-:W-:Y:S01]  /*66a0*/  IMAD.IADD R3, R16, 0x1, R17 ;  /* 0x0000000110037824 */ /* 0x000fe200078e0211 */
[----:B------:R-:W-:Y:S01]  /*66b0*/  SGXT.U32 R15, R15, 0x3 ;  /* 0x000000030f0f781a */ /* 0x000fe20000000000 */
[----:B------:R-:W-:Y:S01]  /*66c0*/  IMAD.SHL.U32 R28, R0, 0x2, RZ ;  /* 0x00000002001c7824 */ /* 0x000fe200078e00ff */
[----:B------:R-:W-:Y:S01]  /*66d0*/  BAR.SYNC.DEFER_BLOCKING 0x0 ;  /* 0x0000000000007b1d */ /* 0x000fe20000010000 */
[----:B------:R-:W-:Y:S01]  /*66e0*/  LEA.HI R12, R12, R13, RZ, 0x1c ;  /* 0x0000000d0c0c7211 */ /* 0x000fe200078fe0ff */
[----:B------:R-:W-:Y:S01]  /*66f0*/  IMAD.IADD R13, R13, 0x1, R14 ;  /* 0x000000010d0d7824 */ /* 0x000fe200078e020e */
[----:B------:R-:W-:Y:S01]  /*6700*/  LOP3.LUT R118, R15, R118, RZ, 0xfc, !PT ;  /* 0x000000760f767212 */ /* 0x000fe200078efcff */
[----:B------:R-:W-:Y:S01]  /*6710*/  HMMA.16816.F32.BF16 R80, R88, R20, R80 ;  /* 0x000000145850723c */ /* 0x000fe20000041850 */
[----:B------:R-:W-:Y:S01]  /*6720*/  F2FP.BF16.PACK_AB R15, R33, R32 ;  /* 0x00000020210f723e */ /* 0x000fe200000010ff */
[----:B------:R-:W-:Y:S01]  /*6730*/  IMAD.SHL.U32 R32, R12, 0x2, RZ ;  /* 0x000000020c207824 */ /* 0x000fe200078e00ff */
[----:B------:R-:W-:Y:S01]  /*6740*/  F2FP.BF16.PACK_AB R49, R49, R48 ;  /* 0x000000303131723e */ /* 0x000fe200000010ff */
[----:B------:R-:W-:Y:S01]  /*6750*/  IMAD.SHL.U32 R33, R13, 0x2, RZ ;  /* 0x000000020d217824 */ /* 0x000fe200078e00ff */
[----:B------:R-:W-:Y:S01]  /*6760*/  F2FP.BF16.PACK_AB R50, R51, R50 ;  /* 0x000000323332723e */ /* 0x000fe200000010ff */
[----:B------:R-:W-:Y:S01]  /*6770*/  IMAD R117, R118, 0x300, R117 ;  /* 0x0000030076757824 */ /* 0x000fe200078e0275 */
[----:B------:R-:W-:Y:S01]  /*6780*/  F2FP.BF16.PACK_AB R65, R65, R64 ;  /* 0x000000404141723e */ /* 0x000fe200000010ff */
[----:B------:R-:W-:Y:S01]  /*6790*/  HMMA.16816.F32.BF16 R44, R108, R22, R44 ;  /* 0x000000166c2c723c */ /* 0x000fe2000004182c */
[----:B------:R-:W-:-:S02]  /*67a0*/  F2FP.BF16.PACK_AB R66, R67, R66 ;  /* 0x000000424342723e */ /* 0x000fc400000010ff */
[----:B------:R-:W-:Y:S02]  /*67b0*/  F2FP.BF16.PACK_AB R85, R85, R84 ;  /* 0x000000545555723e */ /* 0x000fe400000010ff */
[----:B------:R-:W-:Y:S02]  /*67c0*/  F2FP.BF16.PACK_AB R86, R87, R86 ;  /* 0x000000565756723e */ /* 0x000fe400000010ff */
[----:B------:R-:W-:Y:S01]  /*67d0*/  F2FP.BF16.PACK_AB R41, R41, R40 ;  /* 0x000000282929723e */ /* 0x000fe200000010ff */
[----:B------:R-:W-:Y:S01]  /*67e0*/  IMAD.SHL.U32 R40, R3, 0x2, RZ ;  /* 0x0000000203287824 */ /* 0x000fe200078e00ff */
[C---:B------:R-:W-:Y:S01]  /*67f0*/  HMMA.16816.F32.BF16 R56, R24.reuse, R18, R56 ;  /* 0x000000121838723c */ /* 0x040fe20000041838 */
[----:B------:R-:W-:Y:S01]  /*6800*/  F2FP.BF16.PACK_AB R42, R43, R42 ;  /* 0x0000002a2b2a723e */ /* 0x000fe200000010ff */
[----:B------:R-:W-:Y:S01]  /*6810*/  STS [R32], R105 ;  /* 0x0000006920007388 */ /* 0x000fe20000000800 */
[C---:B------:R-:W-:Y:S02]  /*6820*/  LOP3.LUT R0, R118.reuse, 0x8, RZ, 0xfc, !PT ;  /* 0x0000000876007812 */ /* 0x040fe400078efcff */
[C---:B------:R-:W-:Y:S01]  /*6830*/  ISETP.LT.AND P1, PT, R118.reuse, 0x4d, !P0 ;  /* 0x0000004d7600780c */ /* 0x040fe20004721270 */
[----:B------:R-:W-:Y:S02]  /*6840*/  STS [R33+0x800], R106 ;  /* 0x0008006a21007388 */ /* 0x000fe40000000800 */
[----:B------:R-:W-:Y:S01]  /*6850*/  HMMA.16816.F32.BF16 R60, R24, R22, R60 ;  /* 0x00000016183c723c */ /* 0x000fe2000004183c */
[C---:B------:R-:W-:Y:S01]  /*6860*/  LOP3.LUT R3, R118.reuse, 0x10, RZ, 0xfc, !PT ;  /* 0x0000001076037812 */ /* 0x040fe200078efcff */
[----:B------:R-:W-:Y:S01]  /*6870*/  STS [R32+0x40], R29 ;  /* 0x0000401d20007388 */ /* 0x000fe20000000800 */
[----:B-1----:R-:W-:-:S02]  /*6880*/  LOP3.LUT R2, R118, 0x18, RZ, 0xfc, !PT ;  /* 0x0000001876027812 */ /* 0x002fc400078efcff */
[----:B------:R-:W-:Y:S01]  /*6890*/  ISETP.LT.AND P6, PT, R0, 0x4d, !P0 ;  /* 0x0000004d0000780c */ /* 0x000fe200047c1270 */
[----:B------:R-:W-:Y:S02]  /*68a0*/  STS [R33+0x840], R30 ;  /* 0x0008401e21007388 */ /* 0x000fe40000000800 */
[----:B------:R-:W-:Y:S01]  /*68b0*/  HMMA.16816.F32.BF16 R68, R24, R74, R68 ;  /* 0x0000004a1844723c */ /* 0x000fe20000041844 */
[----:B------:R-:W-:Y:S01]  /*68c0*/  F2FP.BF16.PACK_AB R45, R45, R44 ;  /* 0x0000002c2d2d723e */ /* 0x000fe200000010ff */
[----:B------:R-:W-:Y:S01]  /*68d0*/  STS [R32+0x80], R15 ;  /* 0x0000800f20007388 */ /* 0x000fe20000000800 */
[----:B------:R-:W-:Y:S02]  /*68e0*/  F2FP.BF16.PACK_AB R46, R47, R46 ;  /* 0x0000002e2f2e723e */ /* 0x000fe400000010ff */
[----:B------:R-:W-:Y:S01]  /*68f0*/  LOP3.LUT R0, R118, 0x20, RZ, 0xfc, !PT ;  /* 0x0000002076007812 */ /* 0x000fe200078efcff */
[----:B------:R1:W-:Y:S02]  /*6900*/  STS [R33+0x880], R34 ;  /* 0x0008802221007388 */ /* 0x0003e40000000800 */
[----:B------:R-:W-:Y:S01]  /*6910*/  HMMA.16816.F32.BF16 R80, R100, R22, R80 ;  /* 0x000000166450723c */ /* 0x000fe20000041850 */
[----:B------:R-:W-:Y:S01]  /*6920*/  F2FP.BF16.PACK_AB R57, R57, R56 ;  /* 0x000000383939723e */ /* 0x000fe200000010ff */
[----:B------:R-:W-:Y:S01]  /*6930*/  STS [R32+0xc0], R37 ;  /* 0x0000c02520007388 */ /* 0x000fe20000000800 */
[----:B------:R-:W-:-:S02]  /*6940*/  F2FP.BF16.PACK_AB R58, R59, R58 ;  /* 0x0000003a3b3a723e */ /* 0x000fc400000010ff */
[----:B------:R-:W-:Y:S01]  /*6950*/  ISETP.LT.AND P5, PT, R3, 0x4d, !P0 ;  /* 0x0000004d0300780c */ /* 0x000fe200047a1270 */
[----:B------:R2:W-:Y:S02]  /*6960*/  STS [R33+0x8c0], R38 ;  /* 0x0008c02621007388 */ /* 0x0005e40000000800 */
[----:B------:R-:W-:Y:S01]  /*6970*/  HMMA.16816.F32.BF16 R52, R108, R74, R52 ;  /* 0x0000004a6c34723c */ /* 0x000fe20000041834 */
[----:B------:R-:W-:Y:S01]  /*6980*/  F2FP.BF16.PACK_AB R61, R61, R60 ;  /* 0x0000003c3d3d723e */ /* 0x000fe200000010ff */
[----:B------:R-:W-:Y:S01]  /*6990*/  BAR.SYNC.DEFER_BLOCKING 0x0 ;  /* 0x0000000000007b1d */ /* 0x000fe20000010000 */
[----:B------:R-:W-:Y:S02]  /*69a0*/  F2FP.BF16.PACK_AB R62, R63, R62 ;  /* 0x0000003e3f3e723e */ /* 0x000fe400000010ff */
[----:B------:R-:W-:-:S03]  /*69b0*/  ISETP.LT.AND P4, PT, R2, 0x4d, !P0 ;  /* 0x0000004d0200780c */ /* 0x000fc60004781270 */
[----:B------:R-:W-:Y:S01]  /*69c0*/  F2FP.BF16.PACK_AB R69, R69, R68 ;  /* 0x000000444545723e */ /* 0x000fe200000010ff */
[----:B------:R-:W-:Y:S01]  /*69d0*/  HMMA.16816.F32.BF16 R96, R88, R72, R96 ;  /* 0x000000485860723c */ /* 0x000fe20000041860 */
[----:B------:R-:W-:Y:S02]  /*69e0*/  F2FP.BF16.PACK_AB R70, R71, R70 ;  /* 0x000000464746723e */ /* 0x000fe400000010ff */
[----:B-1----:R-:W-:Y:S02]  /*69f0*/  LOP3.LUT R34, R118, 0x28, RZ, 0xfc, !PT ;  /* 0x0000002876227812 */ /* 0x002fe400078efcff */
[----:B------:R-:W-:Y:S02]  /*6a00*/  ISETP.LT.AND P3, PT, R0, 0x4d, !P0 ;  /* 0x0000004d0000780c */ /* 0x000fe40004761270 */
[----:B------:R-:W-:Y:S01]  /*6a10*/  F2FP.BF16.PACK_AB R81, R81, R80 ;  /* 0x000000505151723e */ /* 0x000fe200000010ff */
[----:B------:R-:W-:Y:S01]  /*6a20*/  HMMA.16816.F32.BF16 R76, R100, R18, R76 ;  /* 0x00000012644c723c */ /* 0x000fe2000004184c */
[----:B------:R-:W-:-:S02]  /*6a30*/  F2FP.BF16.PACK_AB R82, R83, R82 ;  /* 0x000000525352723e */ /* 0x000fc400000010ff */
[C---:B------:R-:W-:Y:S02]  /*6a40*/  LOP3.LUT R0, R118.reuse, 0x30, RZ, 0xfc, !PT ;  /* 0x0000003076007812 */ /* 0x040fe400078efcff */
[----:B------:R-:W-:Y:S02]  /*6a50*/  LOP3.LUT R118, R118, 0x38, RZ, 0xfc, !PT ;  /* 0x0000003876767812 */ /* 0x000fe400078efcff */
[----:B------:R-:W-:Y:S02]  /*6a60*/  F2FP.BF16.PACK_AB R53, R53, R52 ;  /* 0x000000343535723e */ /* 0x000fe400000010ff */
[----:B------:R-:W-:Y:S01]  /*6a70*/  F2FP.BF16.PACK_AB R54, R55, R54 ;  /* 0x000000363736723e */ /* 0x000fe200000010ff */
[----:B------:R-:W1:Y:S01]  /*6a80*/  LDS.128 R20, [R28] ;  /* 0x000000001c147984 */ /* 0x000e620000000c00 */
[----:B------:R-:W-:Y:S02]  /*6a90*/  ISETP.LT.AND P2, PT, R34, 0x4d, !P0 ;  /* 0x0000004d2200780c */ /* 0x000fe40004741270 */
[C---:B------:R-:W-:Y:S01]  /*6aa0*/  IADD3 R34, R117.reuse, 0x3000, RZ ;  /* 0x0000300075227810 */ /* 0x040fe20007ffe0ff */
[----:B------:R-:W3:Y:S01]  /*6ab0*/  LDS.128 R24, [R40+0x800] ;  /* 0x0008000028187984 */ /* 0x000ee20000000c00 */
[C---:B------:R-:W-:Y:S01]  /*6ac0*/  IADD3 R36, R117.reuse, 0x4800, RZ ;  /* 0x0000480075247810 */ /* 0x040fe20007ffe0ff */
[----:B------:R-:W-:Y:S01]  /*6ad0*/  HMMA.16816.F32.BF16 R96, R100, R74, R96 ;  /* 0x0000004a6460723c */ /* 0x000fe20000041860 */
[C---:B--2---:R-:W-:Y:S01]  /*6ae0*/  IADD3 R38, R117.reuse, 0x7800, RZ ;  /* 0x0000780075267810 */ /* 0x044fe20007ffe0ff */
[----:B------:R-:W-:Y:S01]  /*6af0*/  BAR.SYNC.DEFER_BLOCKING 0x0 ;  /* 0x0000000000007b1d */ /* 0x000fe20000010000 */
[----:B------:R-:W-:-:S05]  /*6b00*/  IADD3 R39, R117, 0x9000, RZ ;  /* 0x0000900075277810 */ /* 0x000fca0007ffe0ff */
[----:B------:R-:W-:Y:S02]  /*6b10*/  F2FP.BF16.PACK_AB R77, R77, R76 ;  /* 0x0000004c4d4d723e */ /* 0x000fe400000010ff */
[----:B------:R-:W-:-:S14]  /*6b20*/  F2FP.BF16.PACK_AB R78, R79, R78 ;  /* 0x0000004e4f4e723e */ /* 0x000fdc00000010ff */
[----:B------:R-:W-:Y:S01]  /*6b30*/  F2FP.BF16.PACK_AB R97, R97, R96 ;  /* 0x000000606161723e */ /* 0x000fe200000010ff */
[----:B------:R-:W-:Y:S01]  /*6b40*/  STS [R32], R41 ;  /* 0x0000002920007388 */ /* 0x000fe20000000800 */
[----:B------:R-:W-:-:S03]  /*6b50*/  F2FP.BF16.PACK_AB R98, R99, R98 ;  /* 0x000000626362723e */ /* 0x000fc600000010ff */
[----:B------:R-:W-:Y:S04]  /*6b60*/  STS [R33+0x800], R42 ;  /* 0x0008002a21007388 */ /* 0x000fe80000000800 */
[----:B------:R2:W-:Y:S04]  /*6b70*/  STS [R32+0x40], R45 ;  /* 0x0000402d20007388 */ /* 0x0005e80000000800 */
[----:B------:R-:W-:Y:S04]  /*6b80*/  STS [R33+0x840], R46 ;  /* 0x0008402e21007388 */ /* 0x000fe80000000800 */
[----:B------:R-:W-:Y:S01]  /*6b90*/  STS [R32+0x80], R49 ;  /* 0x0000803120007388 */ /* 0x000fe20000000800 */
[----:B--2---:R-:W-:-:S03]  /*6ba0*/  IMAD.MOV.U32 R45, RZ, RZ, 0x2 ;  /* 0x00000002ff2d7424 */ /* 0x004fc600078e00ff */
[----:B------:R-:W-:Y:S01]  /*6bb0*/  STS [R33+0x880], R50 ;  /* 0x0008803221007388 */ /* 0x000fe20000000800 */
[----:B------:R-:W-:-:S03]  /*6bc0*/  IMAD.WIDE R2, R117, R45, c[0x0][0x170] ;  /* 0x00005c0075027625 */ /* 0x000fc600078e022d */
[----:B------:R-:W-:Y:S01]  /*6bd0*/  STS [R32+0xc0], R53 ;  /* 0x0000c03520007388 */ /* 0x000fe20000000800 */
[----:B------:R-:W-:-:S03]  /*6be0*/  IMAD.WIDE R34, R34, R45, c[0x0][0x170] ;  /* 0x00005c0022227625 */ /* 0x000fc600078e022d */
[----:B------:R-:W-:Y:S01]  /*6bf0*/  STS [R33+0x8c0], R54 ;  /* 0x0008c03621007388 */ /* 0x000fe20000000800 */
[----:B------:R-:W-:-:S03]  /*6c00*/  IMAD.WIDE R36, R36, R45, c[0x0][0x170] ;  /* 0x00005c0024247625 */ /* 0x000fc600078e022d */
[----:B------:R-:W-:Y:S06]  /*6c10*/  BAR.SYNC.DEFER_BLOCKING 0x0 ;  /* 0x0000000000007b1d */ /* 0x000fec0000010000 */
[----:B------:R-:W2:Y:S04]  /*6c20*/  LDS.128 R4, [R28] ;  /* 0x000000001c047984 */ /* 0x000ea80000000c00 */
[----:B------:R-:W4:Y:S04]  /*6c30*/  LDS.128 R8, [R40+0x800] ;  /* 0x0008000028087984 */ /* 0x000f280000000c00 */
[----:B------:R-:W-:Y:S06]  /*6c40*/  BAR.SYNC.DEFER_BLOCKING 0x0 ;  /* 0x0000000000007b1d */ /* 0x000fec0000010000 */
[----:B------:R-:W-:Y:S04]  /*6c50*/  STS [R32], R57 ;  /* 0x0000003920007388 */ /* 0x000fe80000000800 */
[----:B------:R-:W-:Y:S04]  /*6c60*/  STS [R33+0x800], R58 ;  /* 0x0008003a21007388 */ /* 0x000fe80000000800 */
[----:B------:R-:W-:Y:S04]  /*6c70*/  STS [R32+0x40], R61 ;  /* 0x0000403d20007388 */ /* 0x000fe80000000800 */
[----:B------:R-:W-:Y:S04]  /*6c80*/  STS [R33+0x840], R62 ;  /* 0x0008403e21007388 */ /* 0x000fe80000000800 */
[----:B------:R-:W-:Y:S04]  /*6c90*/  STS [R32+0x80], R65 ;  /* 0x0000804120007388 */ /* 0x000fe80000000800 */
[----:B------:R-:W-:Y:S04]  /*6ca0*/  STS [R33+0x880], R66 ;  /* 0x0008804221007388 */ /* 0x000fe80000000800 */
[----:B------:R-:W-:Y:S04]  /*6cb0*/  STS [R32+0xc0], R69 ;  /* 0x0000c04520007388 */ /* 0x000fe80000000800 */
[----:B------:R-:W-:Y:S04]  /*6cc0*/  STS [R33+0x8c0], R70 ;  /* 0x0008c04621007388 */ /* 0x000fe80000000800 */
[----:B------:R-:W-:Y:S06]  /*6cd0*/  BAR.SYNC.DEFER_BLOCKING 0x0 ;  /* 0x0000000000007b1d */ /* 0x000fec0000010000 */
[----:B------:R-:W1:Y:S04]  /*6ce0*/  LDS.128 R12, [R28] ;  /* 0x000000001c0c7984 */ /* 0x000e680000000c00 */
[----:B------:R-:W1:Y:S04]  /*6cf0*/  LDS.128 R16, [R40+0x800] ;  /* 0x0008000028107984 */ /* 0x000e680000000c00 */
[----:B------:R-:W-:Y:S06]  /*6d00*/  BAR.SYNC.DEFER_BLOCKING 0x0 ;  /* 0x0000000000007b1d */ /* 0x000fec0000010000 */
[----:B------:R-:W-:Y:S04]  /*6d10*/  STS [R32], R77 ;  /* 0x0000004d20007388 */ /* 0x000fe80000000800 */
[----:B------:R-:W-:Y:S04]  /*6d20*/  STS [R33+0x800], R78 ;  /* 0x0008004e21007388 */ /* 0x000fe80000000800 */
[----:B------:R-:W-:Y:S04]  /*6d30*/  STS [R32+0x40], R81 ;  /* 0x0000405120007388 */ /* 0x000fe80000000800 */
[----:B------:R-:W-:Y:S04]  /*6d40*/  STS [R33+0x840], R82 ;  /* 0x0008405221007388 */ /* 0x000fe80000000800 */
[----:B------:R-:W-:Y:S04]  /*6d50*/  STS [R32+0x80], R85 ;  /* 0x0000805520007388 */ /* 0x000fe80000000800 */
[----:B------:R-:W-:Y:S04]  /*6d60*/  STS [R33+0x880], R86 ;  /* 0x0008805621007388 */ /* 0x000fe80000000800 */
[----:B------:R1:W-:Y:S04]  /*6d70*/  STS [R32+0xc0], R97 ;  /* 0x0000c06120007388 */ /* 0x0003e80000000800 */
[----:B------:R2:W-:Y:S04]  /*6d80*/  STS [R33+0x8c0], R98 ;  /* 0x0008c06221007388 */ /* 0x0005e80000000800 */
[----:B------:R-:W-:Y:S01]  /*6d90*/  BAR.SYNC.DEFER_BLOCKING 0x0 ;  /* 0x0000000000007b1d */ /* 0x000fe20000010000 */
[----:B-1----:R-:W-:-:S05]  /*6da0*/  IADD3 R32, R117, 0x1800, RZ ;  /* 0x0000180075207810 */ /* 0x002fca0007ffe0ff */
[----:B--2---:R-:W-:Y:S01]  /*6db0*/  IMAD.WIDE R32, R32, R45, c[0x0][0x170] ;  /* 0x00005c0020207625 */ /* 0x004fe200078e022d */
[----:B------:R-:W1:Y:S04]  /*6dc0*/  LDS.128 R28, [R28] ;  /* 0x000000001c1c7984 */ /* 0x000e680000000c00 */
[----:B------:R2:W-:Y:S01]  /*6dd0*/  @P1 STG.E.128 [R2.64], R20 ;  /* 0x0000001402001986 */ /* 0x0005e2000c101d04 */
[----:B------:R-:W-:Y:S02]  /*6de0*/  ISETP.LT.AND P1, PT, R0, 0x4d, !P0 ;  /* 0x0000004d0000780c */ /* 0x000fe40004721270 */
[----:B------:R-:W-:Y:S01]  /*6df0*/  ISETP.LT.AND P0, PT, R118, 0x4d, !P0 ;  /* 0x0000004d7600780c */ /* 0x000fe20004701270 */
[----:B---3--:R3:W-:Y:S01]  /*6e00*/  @P6 STG.E.128 [R32.64], R24 ;  /* 0x0000001820006986 */ /* 0x0087e2000c101d04 */
[----:B------:R-:W-:-:S03]  /*6e10*/  IADD3 R0, R117, 0x6000, RZ ;  /* 0x0000600075007810 */ /* 0x000fc60007ffe0ff */
[----:B------:R3:W-:Y:S04]  /*6e20*/  @P5 STG.E.128 [R34.64], R4 ;  /* 0x0000000422005986 */ /* 0x0007e8000c101d04 */
[----:B----4-:R3:W-:Y:S01]  /*6e30*/  @P4 STG.E.128 [R36.64], R8 ;  /* 0x0000000824004986 */ /* 0x0107e2000c101d04 */
[----:B--2---:R-:W-:-:S04]  /*6e40*/  IMAD.WIDE R2, R0, R45, c[0x0][0x170] ;  /* 0x00005c0000027625 */ /* 0x004fc800078e022d */
[-C--:B------:R-:W-:Y:S01]  /*6e50*/  IMAD.WIDE R20, R38, R45.reuse, c[0x0][0x170] ;  /* 0x00005c0026147625 */ /* 0x080fe200078e022d */
[----:B------:R3:W-:Y:S03]  /*6e60*/  @P3 STG.E.128 [R2.64], R12 ;  /* 0x0000000c02003986 */ /* 0x0007e6000c101d04 */
[----:B------:R-:W-:Y:S01]  /*6e70*/  IMAD.WIDE R22, R39, R45, c[0x0][0x170] ;  /* 0x00005c0027167625 */ /* 0x000fe200078e022d */
[----:B------:R3:W-:Y:S04]  /*6e80*/  @P2 STG.E.128 [R20.64], R16 ;  /* 0x0000001014002986 */ /* 0x0007e8000c101d04 */
[----:B-1----:R3:W-:Y:S01]  /*6e90*/  @P1 STG.E.128 [R22.64], R28 ;  /* 0x0000001c16001986 */ /* 0x0027e2000c101d04 */
[----:B------:R-:W-:Y:S05]  /*6ea0*/  @!P0 EXIT ;  /* 0x000000000000894d */ /* 0x000fea0003800000 */
[----:B------:R-:W1:Y:S01]  /*6eb0*/  LDS.128 R40, [R40+0x800] ;  /* 0x0008000028287984 */ /* 0x000e620000000c00 */
[----:B---3--:R-:W-:-:S05]  /*6ec0*/  IADD3 R2, R117, 0xa800, RZ ;  /* 0x0000a80075027810 */ /* 0x008fca0007ffe0ff */
[----:B------:R-:W-:-:S05]  /*6ed0*/  IMAD.WIDE R2, R2, R45, c[0x0][0x170] ;  /* 0x00005c0002027625 */ /* 0x000fca00078e022d */
[----:B-1----:R-:W-:Y:S01]  /*6ee0*/  STG.E.128 [R2.64], R40 ;  /* 0x0000002802007986 */ /* 0x002fe2000c101d04 */
[----:B------:R-:W-:Y:S05]  /*6ef0*/  EXIT ;  /* 0x000000000000794d */ /* 0x000fea0003800000 */
.L_x_0:
[----:B------:R-:W-:-:S00]  /*6f00*/  BRA `(.L_x_0) ;  /* 0xfffffff000007947 */ /* 0x000fc0000383ffff */
[----:B------:R-:W-:-:S00]  /*6f10*/  NOP ;  /* 0x0000000000007918 */ /* 0x000fc00000000000 */
        /* <DEDUP_REMOVED lines=14> */
.L_x_1:


//--------------------- .nv.shared.triton_mm      --------------------------
	.section	.nv.shared.triton_mm,"aw",@nobits
	.sectionflags	@""
	.align	16
